//
// Generated by NVIDIA NVVM Compiler
//
// Compiler Build ID: CL-36424714
// Cuda compilation tools, release 13.0, V13.0.88
// Based on NVVM 20.0.0
//

.version 9.0
.target sm_100
.address_size 64

	// .globl	_Z23rms_vector_fused_kernelPfPdS_if
.extern .shared .align 16 .b8 sdata[];

.visible .entry _Z23rms_vector_fused_kernelPfPdS_if(
	.param .u64 .ptr .align 1 _Z23rms_vector_fused_kernelPfPdS_if_param_0,
	.param .u64 .ptr .align 1 _Z23rms_vector_fused_kernelPfPdS_if_param_1,
	.param .u64 .ptr .align 1 _Z23rms_vector_fused_kernelPfPdS_if_param_2,
	.param .u32 _Z23rms_vector_fused_kernelPfPdS_if_param_3,
	.param .f32 _Z23rms_vector_fused_kernelPfPdS_if_param_4
)
{
	.reg .pred 	%p<26>;
	.reg .b32 	%r<103>;
	.reg .b32 	%f<47>;
	.reg .b64 	%rd<48>;
	.reg .b64 	%fd<6>;

	ld.param.u64 	%rd7, [_Z23rms_vector_fused_kernelPfPdS_if_param_0];
	ld.param.u64 	%rd8, [_Z23rms_vector_fused_kernelPfPdS_if_param_1];
	ld.param.u32 	%r36, [_Z23rms_vector_fused_kernelPfPdS_if_param_3];
	cvta.to.global.u64 	%rd1, %rd7;
	cvta.to.global.u64 	%rd2, %rd8;
	// begin inline asm
	mov.u32 %r37, %envreg2;
	// end inline asm
	cvt.u64.u32 	%rd9, %r37;
	// begin inline asm
	mov.u32 %r38, %envreg1;
	// end inline asm
	cvt.u64.u32 	%rd10, %r38;
	shl.b64 	%rd11, %rd10, 32;
	or.b64  	%rd3, %rd11, %rd9;
	mov.u32 	%r1, %tid.x;
	mov.u32 	%r2, %ctaid.x;
	mov.u32 	%r3, %ntid.x;
	mad.lo.s32 	%r101, %r2, %r3, %r1;
	mov.u32 	%r5, %nctaid.x;
	mul.lo.s32 	%r6, %r3, %r5;
	setp.ge.s32 	%p1, %r101, %r36;
	mov.f32 	%f46, 0f00000000;
	@%p1 bra 	$L__BB0_7;
	add.s32 	%r39, %r101, %r6;
	max.s32 	%r40, %r36, %r39;
	setp.lt.s32 	%p2, %r39, %r36;
	selp.u32 	%r41, 1, 0, %p2;
	add.s32 	%r42, %r39, %r41;
	sub.s32 	%r43, %r40, %r42;
	div.u32 	%r44, %r43, %r6;
	add.s32 	%r7, %r44, %r41;
	and.b32  	%r45, %r7, 3;
	setp.eq.s32 	%p3, %r45, 3;
	mov.f32 	%f46, 0f00000000;
	mov.u32 	%r96, %r101;
	@%p3 bra 	$L__BB0_4;
	add.s32 	%r46, %r7, 1;
	and.b32  	%r47, %r46, 3;
	neg.s32 	%r94, %r47;
	mov.f32 	%f46, 0f00000000;
	mov.u32 	%r96, %r101;
$L__BB0_3:
	.pragma "nounroll";
	mul.wide.s32 	%rd12, %r96, 4;
	add.s64 	%rd13, %rd1, %rd12;
	ld.global.f32 	%f14, [%rd13];
	fma.rn.f32 	%f46, %f14, %f14, %f46;
	add.s32 	%r96, %r96, %r6;
	add.s32 	%r94, %r94, 1;
	setp.ne.s32 	%p4, %r94, 0;
	@%p4 bra 	$L__BB0_3;
$L__BB0_4:
	setp.lt.u32 	%p5, %r7, 3;
	@%p5 bra 	$L__BB0_7;
	mul.wide.s32 	%rd16, %r6, 4;
	shl.b32 	%r48, %r6, 2;
$L__BB0_6:
	mul.wide.s32 	%rd14, %r96, 4;
	add.s64 	%rd15, %rd1, %rd14;
	ld.global.f32 	%f15, [%rd15];
	fma.rn.f32 	%f16, %f15, %f15, %f46;
	add.s64 	%rd17, %rd15, %rd16;
	ld.global.f32 	%f17, [%rd17];
	fma.rn.f32 	%f18, %f17, %f17, %f16;
	add.s64 	%rd18, %rd17, %rd16;
	ld.global.f32 	%f19, [%rd18];
	fma.rn.f32 	%f20, %f19, %f19, %f18;
	add.s64 	%rd19, %rd18, %rd16;
	ld.global.f32 	%f21, [%rd19];
	fma.rn.f32 	%f46, %f21, %f21, %f20;
	add.s32 	%r96, %r48, %r96;
	setp.lt.s32 	%p6, %r96, %r36;
	@%p6 bra 	$L__BB0_6;
$L__BB0_7:
	shl.b32 	%r49, %r1, 2;
	mov.u32 	%r50, sdata;
	add.s32 	%r16, %r50, %r49;
	st.shared.f32 	[%r16], %f46;
	bar.sync 	0;
	setp.lt.u32 	%p7, %r3, 2;
	@%p7 bra 	$L__BB0_12;
	mov.u32 	%r98, %r3;
$L__BB0_9:
	shr.u32 	%r18, %r98, 1;
	setp.ge.u32 	%p8, %r1, %r18;
	@%p8 bra 	$L__BB0_11;
	shl.b32 	%r51, %r18, 2;
	add.s32 	%r52, %r16, %r51;
	ld.shared.f32 	%f22, [%r52];
	ld.shared.f32 	%f23, [%r16];
	add.f32 	%f24, %f22, %f23;
	st.shared.f32 	[%r16], %f24;
$L__BB0_11:
	bar.sync 	0;
	setp.gt.u32 	%p9, %r98, 3;
	mov.u32 	%r98, %r18;
	@%p9 bra 	$L__BB0_9;
$L__BB0_12:
	setp.ne.s32 	%p10, %r1, 0;
	@%p10 bra 	$L__BB0_14;
	ld.shared.f32 	%f25, [sdata];
	cvt.f64.f32 	%fd1, %f25;
	atom.global.add.f64 	%fd2, [%rd2], %fd1;
$L__BB0_14:
	setp.ne.s64 	%p11, %rd3, 0;
	@%p11 bra 	$L__BB0_16;
	// begin inline asm
	trap;
	// end inline asm
$L__BB0_16:
	add.s64 	%rd4, %rd3, 4;
	barrier.sync 	0;
	mov.u32 	%r19, %tid.y;
	add.s32 	%r53, %r1, %r19;
	mov.u32 	%r20, %tid.z;
	or.b32  	%r21, %r53, %r20;
	setp.ne.s32 	%p12, %r21, 0;
	@%p12 bra 	$L__BB0_19;
	mov.u32 	%r56, %nctaid.y;
	mul.lo.s32 	%r57, %r5, %r56;
	mov.u32 	%r58, %nctaid.z;
	mul.lo.s32 	%r59, %r57, %r58;
	mov.u32 	%r60, %ctaid.y;
	add.s32 	%r61, %r2, %r60;
	mov.u32 	%r62, %ctaid.z;
	neg.s32 	%r63, %r62;
	setp.eq.s32 	%p13, %r61, %r63;
	sub.s32 	%r64, -2147483647, %r59;
	selp.b32 	%r55, %r64, 1, %p13;
	// begin inline asm
	atom.add.release.gpu.u32 %r54,[%rd4],%r55;
	// end inline asm
$L__BB0_18:
	// begin inline asm
	ld.acquire.gpu.u32 %r65,[%rd4];
	// end inline asm
	xor.b32  	%r66, %r65, %r54;
	setp.gt.s32 	%p14, %r66, -1;
	@%p14 bra 	$L__BB0_18;
$L__BB0_19:
	barrier.sync 	0;
	mov.u32 	%r23, %ctaid.y;
	mov.u32 	%r24, %ctaid.z;
	mov.u32 	%r25, %nctaid.y;
	mul.lo.s32 	%r67, %r24, %r25;
	cvt.u64.u32 	%rd22, %r67;
	cvt.u64.u32 	%rd23, %r5;
	cvt.u64.u32 	%rd24, %r23;
	cvt.u64.u32 	%rd25, %r2;
	add.s64 	%rd26, %rd22, %rd24;
	mad.lo.s64 	%rd27, %rd26, %rd23, %rd25;
	mov.u32 	%r68, %ntid.y;
	mul.lo.s32 	%r69, %r3, %r68;
	mov.u32 	%r70, %ntid.z;
	mul.lo.s32 	%r71, %r69, %r70;
	cvt.u64.u32 	%rd28, %r71;
	mul.lo.s64 	%rd29, %rd27, %rd28;
	mad.lo.s32 	%r72, %r20, %r68, %r19;
	mad.lo.s32 	%r73, %r72, %r3, %r1;
	cvt.u64.u32 	%rd30, %r73;
	neg.s64 	%rd31, %rd30;
	setp.ne.s64 	%p15, %rd29, %rd31;
	@%p15 bra 	$L__BB0_21;
	ld.param.f32 	%f41, [_Z23rms_vector_fused_kernelPfPdS_if_param_4];
	ld.global.f64 	%fd3, [%rd2];
	cvt.rn.f32.f64 	%f26, %fd3;
	cvt.rn.f32.s32 	%f27, %r36;
	div.rn.f32 	%f28, %f26, %f27;
	add.f32 	%f29, %f41, %f28;
	sqrt.rn.f32 	%f30, %f29;
	cvt.f64.f32 	%fd4, %f30;
	st.global.f64 	[%rd2], %fd4;
$L__BB0_21:
	setp.ne.s64 	%p16, %rd3, 0;
	@%p16 bra 	$L__BB0_23;
	// begin inline asm
	trap;
	// end inline asm
$L__BB0_23:
	setp.ne.s32 	%p17, %r21, 0;
	barrier.sync 	0;
	@%p17 bra 	$L__BB0_26;
	mul.lo.s32 	%r76, %r5, %r25;
	mov.u32 	%r77, %nctaid.z;
	mul.lo.s32 	%r78, %r76, %r77;
	add.s32 	%r79, %r2, %r23;
	neg.s32 	%r80, %r24;
	setp.eq.s32 	%p18, %r79, %r80;
	sub.s32 	%r81, -2147483647, %r78;
	selp.b32 	%r75, %r81, 1, %p18;
	// begin inline asm
	atom.add.release.gpu.u32 %r74,[%rd4],%r75;
	// end inline asm
$L__BB0_25:
	// begin inline asm
	ld.acquire.gpu.u32 %r82,[%rd4];
	// end inline asm
	xor.b32  	%r83, %r82, %r74;
	setp.gt.s32 	%p19, %r83, -1;
	@%p19 bra 	$L__BB0_25;
$L__BB0_26:
	setp.ge.s32 	%p20, %r101, %r36;
	barrier.sync 	0;
	ld.global.f64 	%fd5, [%rd2];
	cvt.rn.f32.f64 	%f8, %fd5;
	@%p20 bra 	$L__BB0_33;
	ld.param.u64 	%rd47, [_Z23rms_vector_fused_kernelPfPdS_if_param_2];
	cvta.to.global.u64 	%rd5, %rd47;
	add.s32 	%r84, %r101, %r6;
	max.s32 	%r85, %r36, %r84;
	setp.lt.s32 	%p21, %r84, %r36;
	selp.u32 	%r86, 1, 0, %p21;
	add.s32 	%r87, %r84, %r86;
	sub.s32 	%r88, %r85, %r87;
	div.u32 	%r89, %r88, %r6;
	add.s32 	%r27, %r89, %r86;
	and.b32  	%r90, %r27, 3;
	setp.eq.s32 	%p22, %r90, 3;
	@%p22 bra 	$L__BB0_30;
	add.s32 	%r91, %r27, 1;
	and.b32  	%r92, %r91, 3;
	neg.s32 	%r99, %r92;
$L__BB0_29:
	.pragma "nounroll";
	mul.wide.s32 	%rd34, %r101, 4;
	add.s64 	%rd35, %rd5, %rd34;
	add.s64 	%rd36, %rd1, %rd34;
	ld.global.f32 	%f31, [%rd36];
	div.rn.f32 	%f32, %f31, %f8;
	st.global.f32 	[%rd35], %f32;
	add.s32 	%r101, %r101, %r6;
	add.s32 	%r99, %r99, 1;
	setp.ne.s32 	%p23, %r99, 0;
	@%p23 bra 	$L__BB0_29;
$L__BB0_30:
	setp.lt.u32 	%p24, %r27, 3;
	@%p24 bra 	$L__BB0_33;
	mul.wide.s32 	%rd40, %r6, 4;
	shl.b32 	%r93, %r6, 2;
$L__BB0_32:
	mul.wide.s32 	%rd37, %r101, 4;
	add.s64 	%rd38, %rd1, %rd37;
	ld.global.f32 	%f33, [%rd38];
	div.rn.f32 	%f34, %f33, %f8;
	add.s64 	%rd39, %rd5, %rd37;
	st.global.f32 	[%rd39], %f34;
	add.s64 	%rd41, %rd38, %rd40;
	ld.global.f32 	%f35, [%rd41];
	div.rn.f32 	%f36, %f35, %f8;
	add.s64 	%rd42, %rd39, %rd40;
	st.global.f32 	[%rd42], %f36;
	add.s64 	%rd43, %rd41, %rd40;
	ld.global.f32 	%f37, [%rd43];
	div.rn.f32 	%f38, %f37, %f8;
	add.s64 	%rd44, %rd42, %rd40;
	st.global.f32 	[%rd44], %f38;
	add.s64 	%rd45, %rd43, %rd40;
	ld.global.f32 	%f39, [%rd45];
	div.rn.f32 	%f40, %f39, %f8;
	add.s64 	%rd46, %rd44, %rd40;
	st.global.f32 	[%rd46], %f40;
	add.s32 	%r101, %r93, %r101;
	setp.lt.s32 	%p25, %r101, %r36;
	@%p25 bra 	$L__BB0_32;
$L__BB0_33:
	ret;

}


// ===== COMPILED SASS (sm_100) =====

	.target	sm_100

	.elftype	@"ET_EXEC"


//--------------------- .note.nv.tkinfo           --------------------------
	.section	.note.nv.tkinfo,"",@"SHT_NOTE"
	.sectionflags	@"SHF_NOTE_NV_TKINFO"
	.tkinfo
        /*0018*/ 	.word	0x00000002
        /*0030*/ 	.string	""
        /*0030*/ 	.string	"ptxas"
        /*0030*/ 	.string	"Cuda compilation tools, release 13.0, V13.0.88"
        /*0030*/ 	.string	"Build cuda_13.0.r13.0/compiler.36424714_0"
        /*0030*/ 	.string	"-arch sm_100 -m 64 "



//--------------------- .note.nv.cuinfo           --------------------------
	.section	.note.nv.cuinfo,"",@"SHT_NOTE"
	.sectionflags	@"SHF_NOTE_NV_CUINFO"
        /*0018*/ 	.short	0x0002
        /*001a*/ 	.short	0x0064
        /*001c*/ 	.short	0x0082
	.zero		2


//--------------------- .nv.info                  --------------------------
	.section	.nv.info,"",@"SHT_CUDA_INFO"
	.align	4


	//----- nvinfo : EIATTR_REGCOUNT
	.align		4
        /*0000*/ 	.byte	0x04, 0x2f
        /*0002*/ 	.short	(.L_1 - .L_0)
	.align		4
.L_0:
        /*0004*/ 	.word	index@(_Z23rms_vector_fused_kernelPfPdS_if)
        /*0008*/ 	.word	0x00000018


	//----- nvinfo : EIATTR_FRAME_SIZE
	.align		4
.L_1:
        /*000c*/ 	.byte	0x04, 0x11
        /*000e*/ 	.short	(.L_3 - .L_2)
	.align		4
.L_2:
        /*0010*/ 	.word	index@($__internal_1_$__cuda_sm3x_div_rn_noftz_f32_slowpath)
        /*0014*/ 	.word	0x00000000


	//----- nvinfo : EIATTR_FRAME_SIZE
	.align		4
.L_3:
        /*0018*/ 	.byte	0x04, 0x11
        /*001a*/ 	.short	(.L_5 - .L_4)
	.align		4
.L_4:
        /*001c*/ 	.word	index@($__internal_0_$__cuda_sm20_sqrt_rn_f32_slowpath)
        /*0020*/ 	.word	0x00000000


	//----- nvinfo : EIATTR_FRAME_SIZE
	.align		4
.L_5:
        /*0024*/ 	.byte	0x04, 0x11
        /*0026*/ 	.short	(.L_7 - .L_6)
	.align		4
.L_6:
        /*0028*/ 	.word	index@(_Z23rms_vector_fused_kernelPfPdS_if)
        /*002c*/ 	.word	0x00000000


	//----- nvinfo : EIATTR_MIN_STACK_SIZE
	.align		4
.L_7:
        /*0030*/ 	.byte	0x04, 0x12
        /*0032*/ 	.short	(.L_9 - .L_8)
	.align		4
.L_8:
        /*0034*/ 	.word	index@(_Z23rms_vector_fused_kernelPfPdS_if)
        /*0038*/ 	.word	0x00000000
.L_9:


//--------------------- .nv.compat                --------------------------
	.section	.nv.compat,"",@"SHT_CUDA_COMPAT_INFO"
	.align	4
        /*0000*/ 	.byte	0x02, 0x09, 0x00, 0x00, 0x02, 0x02, 0x01, 0x00, 0x02, 0x05, 0x05, 0x00, 0x03, 0x07, 0x01, 0x01
        /*0010*/ 	.byte	0x02, 0x03, 0x00, 0x00, 0x02, 0x06, 0x01, 0x00, 0x04, 0x0b, 0x08, 0x00, 0x01, 0x00, 0x00, 0x00
        /*0020*/ 	.byte	0x00, 0x00, 0x00, 0x00


//--------------------- .nv.info._Z23rms_vector_fused_kernelPfPdS_if --------------------------
	.section	.nv.info._Z23rms_vector_fused_kernelPfPdS_if,"",@"SHT_CUDA_INFO"
	.sectionflags	@""
	.align	4


	//----- nvinfo : EIATTR_CUDA_API_VERSION
	.align		4
        /*0000*/ 	.byte	0x04, 0x37
        /*0002*/ 	.short	(.L_11 - .L_10)
.L_10:
        /*0004*/ 	.word	0x00000082


	//----- nvinfo : EIATTR_KPARAM_INFO
	.align		4
.L_11:
        /*0008*/ 	.byte	0x04, 0x17
        /*000a*/ 	.short	(.L_13 - .L_12)
.L_12:
        /*000c*/ 	.word	0x00000000
        /*0010*/ 	.short	0x0004
        /*0012*/ 	.short	0x001c
        /*0014*/ 	.byte	0x00, 0xf0, 0x11, 0x00


	//----- nvinfo : EIATTR_KPARAM_INFO
	.align		4
.L_13:
        /*0018*/ 	.byte	0x04, 0x17
        /*001a*/ 	.short	(.L_15 - .L_14)
.L_14:
        /*001c*/ 	.word	0x00000000
        /*0020*/ 	.short	0x0003
        /*0022*/ 	.short	0x0018
        /*0024*/ 	.byte	0x00, 0xf0, 0x11, 0x00


	//----- nvinfo : EIATTR_KPARAM_INFO
	.align		4
.L_15:
        /*0028*/ 	.byte	0x04, 0x17
        /*002a*/ 	.short	(.L_17 - .L_16)
.L_16:
        /*002c*/ 	.word	0x00000000
        /*0030*/ 	.short	0x0002
        /*0032*/ 	.short	0x0010
        /*0034*/ 	.byte	0x00, 0xf5, 0x21, 0x00


	//----- nvinfo : EIATTR_KPARAM_INFO
	.align		4
.L_17:
        /*0038*/ 	.byte	0x04, 0x17
        /*003a*/ 	.short	(.L_19 - .L_18)
.L_18:
        /*003c*/ 	.word	0x00000000
        /*0040*/ 	.short	0x0001
        /*0042*/ 	.short	0x0008
        /*0044*/ 	.byte	0x00, 0xf5, 0x21, 0x00


	//----- nvinfo : EIATTR_KPARAM_INFO
	.align		4
.L_19:
        /*0048*/ 	.byte	0x04, 0x17
        /*004a*/ 	.short	(.L_21 - .L_20)
.L_20:
        /*004c*/ 	.word	0x00000000
        /*0050*/ 	.short	0x0000
        /*0052*/ 	.short	0x0000
        /*0054*/ 	.byte	0x00, 0xf5, 0x21, 0x00


	//----- nvinfo : EIATTR_SPARSE_MMA_MASK
	.align		4
.L_21:
        /*0058*/ 	.byte	0x03, 0x50
        /*005a*/ 	.short	0x0000


	//----- nvinfo : EIATTR_MAXREG_COUNT
	.align		4
        /*005c*/ 	.byte	0x03, 0x1b
        /*005e*/ 	.short	0x00ff


	//----- nvinfo : EIATTR_NUM_BARRIERS
	.align		4
        /*0060*/ 	.byte	0x02, 0x4c
        /*0062*/ 	.byte	0x01
	.zero		1


	//----- nvinfo : EIATTR_MERCURY_ISA_VERSION
	.align		4
        /*0064*/ 	.byte	0x03, 0x5f
        /*0066*/ 	.short	0x0101


	//----- nvinfo : EIATTR_INT_WARP_WIDE_INSTR_OFFSETS
	.align		4
        /*0068*/ 	.byte	0x04, 0x31
        /*006a*/ 	.short	(.L_23 - .L_22)


	//   ....[0]....
.L_22:
        /*006c*/ 	.word	0x00000850


	//   ....[1]....
        /*0070*/ 	.word	0x00000980


	//   ....[2]....
        /*0074*/ 	.word	0x00000f10


	//   ....[3]....
        /*0078*/ 	.word	0x00001040


	//----- nvinfo : EIATTR_COOP_GROUP_MASK_REGIDS
	.align		4
.L_23:
        /*007c*/ 	.byte	0x04, 0x29
        /*007e*/ 	.short	(.L_25 - .L_24)


	//   ....[0]....
.L_24:
        /*0080*/ 	.word	0xffffffff


	//   ....[1]....
        /*0084*/ 	.word	0xffffffff


	//   ....[2]....
        /*0088*/ 	.word	0xffffffff


	//   ....[3]....
        /*008c*/ 	.word	0xffffffff


	//   ....[4]....
        /*0090*/ 	.word	0x05000006


	//   ....[5]....
        /*0094*/ 	.word	0x05000006


	//   ....[6]....
        /*0098*/ 	.word	0x05000006


	//----- nvinfo : EIATTR_COOP_GROUP_INSTR_OFFSETS
	.align		4
.L_25:
        /*009c*/ 	.byte	0x04, 0x28
        /*009e*/ 	.short	(.L_27 - .L_26)


	//   ....[0]....
.L_26:
        /*00a0*/ 	.word	0x000007c0


	//   ....[1]....
        /*00a4*/ 	.word	0x00000a30


	//   ....[2]....
        /*00a8*/ 	.word	0x00000ea0


	//   ....[3]....
        /*00ac*/ 	.word	0x000010f0


	//   ....[4]....
        /*00b0*/ 	.word	0x00001a10


	//   ....[5]....
        /*00b4*/ 	.word	0x00001ac0


	//   ....[6]....
        /*00b8*/ 	.word	0x00001b70


	//----- nvinfo : EIATTR_VRC_CTA_INIT_COUNT
	.align		4
.L_27:
        /*00bc*/ 	.byte	0x02, 0x4a
	.zero		1
	.zero		1


	//----- nvinfo : EIATTR_EXIT_INSTR_OFFSETS
	.align		4
        /*00c0*/ 	.byte	0x04, 0x1c
        /*00c2*/ 	.short	(.L_29 - .L_28)


	//   ....[0]....
.L_28:
        /*00c4*/ 	.word	0x00001100


	//   ....[1]....
        /*00c8*/ 	.word	0x000014e0


	//   ....[2]....
        /*00cc*/ 	.word	0x000019a0


	//----- nvinfo : EIATTR_CRS_STACK_SIZE
	.align		4
.L_29:
        /*00d0*/ 	.byte	0x04, 0x1e
        /*00d2*/ 	.short	(.L_31 - .L_30)
.L_30:
        /*00d4*/ 	.word	0x00000000


	//----- nvinfo : EIATTR_CBANK_PARAM_SIZE
	.align		4
.L_31:
        /*00d8*/ 	.byte	0x03, 0x19
        /*00da*/ 	.short	0x0020


	//----- nvinfo : EIATTR_PARAM_CBANK
	.align		4
        /*00dc*/ 	.byte	0x04, 0x0a
        /*00de*/ 	.short	(.L_33 - .L_32)
	.align		4
.L_32:
        /*00e0*/ 	.word	index@(.nv.constant0._Z23rms_vector_fused_kernelPfPdS_if)
        /*00e4*/ 	.short	0x0380
        /*00e6*/ 	.short	0x0020


	//----- nvinfo : EIATTR_SW_WAR
	.align		4
.L_33:
        /*00e8*/ 	.byte	0x04, 0x36
        /*00ea*/ 	.short	(.L_35 - .L_34)
.L_34:
        /*00ec*/ 	.word	0x00000008
.L_35:


//--------------------- .nv.callgraph             --------------------------
	.section	.nv.callgraph,"",@"SHT_CUDA_CALLGRAPH"
	.align	4
	.sectionentsize	8
	.align		4
        /*0000*/ 	.word	0x00000000
	.align		4
        /*0004*/ 	.word	0xffffffff
	.align		4
        /*0008*/ 	.word	0x00000000
	.align		4
        /*000c*/ 	.word	0xfffffffe
	.align		4
        /*0010*/ 	.word	0x00000000
	.align		4
        /*0014*/ 	.word	0xfffffffd
	.align		4
        /*0018*/ 	.word	0x00000000
	.align		4
        /*001c*/ 	.word	0xfffffffc


//--------------------- .text._Z23rms_vector_fused_kernelPfPdS_if --------------------------
	.section	.text._Z23rms_vector_fused_kernelPfPdS_if,"ax",@progbits
	.align	128
        .global         _Z23rms_vector_fused_kernelPfPdS_if
        .type           _Z23rms_vector_fused_kernelPfPdS_if,@function
        .size           _Z23rms_vector_fused_kernelPfPdS_if,(.L_x_64 - _Z23rms_vector_fused_kernelPfPdS_if)
        .other          _Z23rms_vector_fused_kernelPfPdS_if,@"STO_CUDA_ENTRY STV_DEFAULT"
_Z23rms_vector_fused_kernelPfPdS_if:
.text._Z23rms_vector_fused_kernelPfPdS_if:
[----:B------:R-:W-:Y:S01]  /*0000*/  LDC R1, c[0x0][0x37c] ;  /* 0x0000df00ff017b82 */ /* 0x000fe20000000800 */
[----:B------:R-:W0:Y:S07]  /*0010*/  S2R R0, SR_TID.X ;  /* 0x0000000000007919 */ /* 0x000e2e0000002100 */
[----:B------:R-:W0:Y:S01]  /*0020*/  S2UR UR13, SR_CTAID.X ;  /* 0x00000000000d79c3 */ /* 0x000e220000002500 */
[----:B------:R-:W1:Y:S01]  /*0030*/  LDCU UR4, c[0x0][0x398] ;  /* 0x00007300ff0477ac */ /* 0x000e620008000800 */
[----:B------:R-:W-:Y:S01]  /*0040*/  BSSY.RECONVERGENT B0, `(.L_x_0) ;  /* 0x0000051000007945 */ /* 0x000fe20003800200 */
[----:B------:R-:W-:Y:S01]  /*0050*/  HFMA2 R2, -RZ, RZ, 0, 0 ;  /* 0x00000000ff027431 */ /* 0x000fe200000001ff */
[----:B------:R-:W-:-:S05]  /*0060*/  CS2R.32 R15, SR_CgaSize ;  /* 0x00000000000f7805 */ /* 0x000fca0000008a00 */
[----:B------:R-:W-:-:S05]  /*0070*/  IMAD R15, R15, -0xa0, RZ ;  /* 0xffffff600f0f7824 */ /* 0x000fca00078e02ff */
[----:B------:R-:W-:-:S14]  /*0080*/  R2UR UR9, R15 ;  /* 0x000000000f0972ca */ /* 0x000fdc00000e0000 */
[----:B------:R-:W2:Y:S01]  /*0090*/  LDCU UR9, c[0x0][UR9+0x258] ;  /* 0x00004b00090977ac */ /* 0x000ea20008000800 */
[----:B------:R-:W0:Y:S01]  /*00a0*/  LDC R3, c[0x0][0x360] ;  /* 0x0000d800ff037b82 */ /* 0x000e220000000800 */
[----:B------:R-:W-:-:S05]  /*00b0*/  CS2R.32 R15, SR_CgaSize ;  /* 0x00000000000f7805 */ /* 0x000fca0000008a00 */
[----:B------:R-:W-:-:S05]  /*00c0*/  IMAD R15, R15, -0xa0, RZ ;  /* 0xffffff600f0f7824 */ /* 0x000fca00078e02ff */
[----:B------:R-:W-:-:S14]  /*00d0*/  R2UR UR12, R15 ;  /* 0x000000000f0c72ca */ /* 0x000fdc00000e0000 */
[----:B------:R-:W3:Y:S01]  /*00e0*/  LDCU UR12, c[0x0][UR12+0x254] ;  /* 0x00004a800c0c77ac */ /* 0x000ee20008000800 */
[----:B------:R-:W4:Y:S01]  /*00f0*/  LDCU UR14, c[0x0][0x370] ;  /* 0x00006e00ff0e77ac */ /* 0x000f220008000800 */
[----:B------:R-:W0:Y:S01]  /*0100*/  LDCU.64 UR10, c[0x0][0x358] ;  /* 0x00006b00ff0a77ac */ /* 0x000e220008000a00 */
[----:B--2---:R-:W-:Y:S02]  /*0110*/  IMAD.U32 R14, RZ, RZ, UR9 ;  /* 0x00000009ff0e7e24 */ /* 0x004fe4000f8e00ff */
[----:B---3--:R-:W-:Y:S02]  /*0120*/  IMAD.U32 R15, RZ, RZ, UR12 ;  /* 0x0000000cff0f7e24 */ /* 0x008fe4000f8e00ff */
[C---:B0-----:R-:W-:Y:S02]  /*0130*/  IMAD R5, R3.reuse, UR13, R0 ;  /* 0x0000000d03057c24 */ /* 0x041fe4000f8e0200 */
[----:B----4-:R-:W-:-:S03]  /*0140*/  IMAD R4, R3, UR14, RZ ;  /* 0x0000000e03047c24 */ /* 0x010fc6000f8e02ff */
[----:B-1----:R-:W-:-:S13]  /*0150*/  ISETP.GE.AND P0, PT, R5, UR4, PT ;  /* 0x0000000405007c0c */ /* 0x002fda000bf06270 */
[----:B------:R-:W-:Y:S05]  /*0160*/  @P0 BRA `(.L_x_1) ;  /* 0x0000000000f80947 */ /* 0x000fea0003800000 */
[----:B------:R-:W0:Y:S01]  /*0170*/  I2F.U32.RP R10, R4 ;  /* 0x00000004000a7306 */ /* 0x000e220000209000 */
[C---:B------:R-:W-:Y:S01]  /*0180*/  IADD3 R2, PT, PT, R4.reuse, R5, RZ ;  /* 0x0000000504027210 */ /* 0x040fe20007ffe0ff */
[----:B------:R-:W-:Y:S01]  /*0190*/  IMAD.MOV R11, RZ, RZ, -R4 ;  /* 0x000000ffff0b7224 */ /* 0x000fe200078e0a04 */
[----:B------:R-:W-:Y:S01]  /*01a0*/  ISETP.NE.U32.AND P2, PT, R4, RZ, PT ;  /* 0x000000ff0400720c */ /* 0x000fe20003f45070 */
[----:B------:R-:W-:Y:S01]  /*01b0*/  BSSY.RECONVERGENT B1, `(.L_x_2) ;  /* 0x0000028000017945 */ /* 0x000fe20003800200 */
[C---:B------:R-:W-:Y:S02]  /*01c0*/  ISETP.GE.AND P0, PT, R2.reuse, UR4, PT ;  /* 0x0000000402007c0c */ /* 0x040fe4000bf06270 */
[----:B------:R-:W-:Y:S02]  /*01d0*/  VIMNMX R9, PT, PT, R2, UR4, !PT ;  /* 0x0000000402097c48 */ /* 0x000fe4000ffe0100 */
[----:B------:R-:W-:-:S04]  /*01e0*/  SEL R8, RZ, 0x1, P0 ;  /* 0x00000001ff087807 */ /* 0x000fc80000000000 */
[----:B------:R-:W-:Y:S01]  /*01f0*/  IADD3 R9, PT, PT, R9, -R2, -R8 ;  /* 0x8000000209097210 */ /* 0x000fe20007ffe808 */
[----:B0-----:R-:W0:Y:S02]  /*0200*/  MUFU.RCP R10, R10 ;  /* 0x0000000a000a7308 */ /* 0x001e240000001000 */
[----:B0-----:R-:W-:-:S06]  /*0210*/  VIADD R6, R10, 0xffffffe ;  /* 0x0ffffffe0a067836 */ /* 0x001fcc0000000000 */
[----:B------:R0:W1:Y:S02]  /*0220*/  F2I.FTZ.U32.TRUNC.NTZ R7, R6 ;  /* 0x0000000600077305 */ /* 0x000064000021f000 */
[----:B0-----:R-:W-:Y:S02]  /*0230*/  IMAD.MOV.U32 R6, RZ, RZ, RZ ;  /* 0x000000ffff067224 */ /* 0x001fe400078e00ff */
[----:B-1----:R-:W-:-:S04]  /*0240*/  IMAD R11, R11, R7, RZ ;  /* 0x000000070b0b7224 */ /* 0x002fc800078e02ff */
[----:B------:R-:W-:-:S06]  /*0250*/  IMAD.HI.U32 R10, R7, R11, R6 ;  /* 0x0000000b070a7227 */ /* 0x000fcc00078e0006 */
[----:B------:R-:W-:-:S04]  /*0260*/  IMAD.HI.U32 R7, R10, R9, RZ ;  /* 0x000000090a077227 */ /* 0x000fc800078e00ff */
[----:B------:R-:W-:-:S04]  /*0270*/  IMAD.MOV R2, RZ, RZ, -R7 ;  /* 0x000000ffff027224 */ /* 0x000fc800078e0a07 */
[----:B------:R-:W-:-:S05]  /*0280*/  IMAD R9, R4, R2, R9 ;  /* 0x0000000204097224 */ /* 0x000fca00078e0209 */
[----:B------:R-:W-:-:S13]  /*0290*/  ISETP.GE.U32.AND P0, PT, R9, R4, PT ;  /* 0x000000040900720c */ /* 0x000fda0003f06070 */
[----:B------:R-:W-:Y:S01]  /*02a0*/  @P0 IADD3 R9, PT, PT, -R4, R9, RZ ;  /* 0x0000000904090210 */ /* 0x000fe20007ffe1ff */
[----:B------:R-:W-:-:S03]  /*02b0*/  @P0 VIADD R7, R7, 0x1 ;  /* 0x0000000107070836 */ /* 0x000fc60000000000 */
[----:B------:R-:W-:-:S13]  /*02c0*/  ISETP.GE.U32.AND P1, PT, R9, R4, PT ;  /* 0x000000040900720c */ /* 0x000fda0003f26070 */
[----:B------:R-:W-:Y:S01]  /*02d0*/  @P1 VIADD R7, R7, 0x1 ;  /* 0x0000000107071836 */ /* 0x000fe20000000000 */
[----:B------:R-:W-:-:S04]  /*02e0*/  @!P2 LOP3.LUT R7, RZ, R4, RZ, 0x33, !PT ;  /* 0x00000004ff07a212 */ /* 0x000fc800078e33ff */
[----:B------:R-:W-:Y:S01]  /*02f0*/  IADD3 R8, PT, PT, R8, R7, RZ ;  /* 0x0000000708087210 */ /* 0x000fe20007ffe0ff */
[----:B------:R-:W-:-:S03]  /*0300*/  IMAD.MOV.U32 R7, RZ, RZ, R5 ;  /* 0x000000ffff077224 */ /* 0x000fc600078e0005 */
[C---:B------:R-:W-:Y:S02]  /*0310*/  LOP3.LUT R2, R8.reuse, 0x3, RZ, 0xc0, !PT ;  /* 0x0000000308027812 */ /* 0x040fe400078ec0ff */
[----:B------:R-:W-:Y:S02]  /*0320*/  ISETP.GE.U32.AND P1, PT, R8, 0x3, PT ;  /* 0x000000030800780c */ /* 0x000fe40003f26070 */
[----:B------:R-:W-:Y:S01]  /*0330*/  ISETP.NE.AND P0, PT, R2, 0x3, PT ;  /* 0x000000030200780c */ /* 0x000fe20003f05270 */
[----:B------:R-:W-:-:S12]  /*0340*/  IMAD.MOV.U32 R2, RZ, RZ, RZ ;  /* 0x000000ffff027224 */ /* 0x000fd800078e00ff */
[----:B------:R-:W-:Y:S05]  /*0350*/  @!P0 BRA `(.L_x_3) ;  /* 0x0000000000348947 */ /* 0x000fea0003800000 */
[----:B------:R-:W0:Y:S01]  /*0360*/  LDC.64 R10, c[0x0][0x380] ;  /* 0x0000e000ff0a7b82 */ /* 0x000e220000000a00 */
[----:B------:R-:W-:Y:S01]  /*0370*/  IADD3 R2, PT, PT, R8, 0x1, RZ ;  /* 0x0000000108027810 */ /* 0x000fe20007ffe0ff */
[----:B------:R-:W-:-:S03]  /*0380*/  IMAD.MOV.U32 R7, RZ, RZ, R5 ;  /* 0x000000ffff077224 */ /* 0x000fc600078e0005 */
[----:B------:R-:W-:Y:S01]  /*0390*/  LOP3.LUT R6, R2, 0x3, RZ, 0xc0, !PT ;  /* 0x0000000302067812 */ /* 0x000fe200078ec0ff */
[----:B------:R-:W-:-:S03]  /*03a0*/  IMAD.MOV.U32 R2, RZ, RZ, RZ ;  /* 0x000000ffff027224 */ /* 0x000fc600078e00ff */
[----:B------:R-:W-:-:S07]  /*03b0*/  IADD3 R6, PT, PT, -R6, RZ, RZ ;  /* 0x000000ff06067210 */ /* 0x000fce0007ffe1ff */
.L_x_4:
[----:B0-----:R-:W-:-:S06]  /*03c0*/  IMAD.WIDE R8, R7, 0x4, R10 ;  /* 0x0000000407087825 */ /* 0x001fcc00078e020a */
[----:B------:R-:W2:Y:S01]  /*03d0*/  LDG.E R9, desc[UR10][R8.64] ;  /* 0x0000000a08097981 */ /* 0x000ea2000c1e1900 */
[----:B------:R-:W-:Y:S02]  /*03e0*/  VIADD R6, R6, 0x1 ;  /* 0x0000000106067836 */ /* 0x000fe40000000000 */
[----:B------:R-:W-:-:S03]  /*03f0*/  IMAD.IADD R7, R4, 0x1, R7 ;  /* 0x0000000104077824 */ /* 0x000fc600078e0207 */
[----:B------:R-:W-:Y:S01]  /*0400*/  ISETP.NE.AND P0, PT, R6, RZ, PT ;  /* 0x000000ff0600720c */ /* 0x000fe20003f05270 */
[----:B--2---:R-:W-:-:S12]  /*0410*/  FFMA R2, R9, R9, R2 ;  /* 0x0000000909027223 */ /* 0x004fd80000000002 */
[----:B------:R-:W-:Y:S05]  /*0420*/  @P0 BRA `(.L_x_4) ;  /* 0xfffffffc00e40947 */ /* 0x000fea000383ffff */
.L_x_3:
[----:B------:R-:W-:Y:S05]  /*0430*/  BSYNC.RECONVERGENT B1 ;  /* 0x0000000000017941 */ /* 0x000fea0003800200 */
.L_x_2:
[----:B------:R-:W-:Y:S05]  /*0440*/  @!P1 BRA `(.L_x_1) ;  /* 0x0000000000409947 */ /* 0x000fea0003800000 */
.L_x_5:
[----:B------:R-:W0:Y:S02]  /*0450*/  LDC.64 R8, c[0x0][0x380] ;  /* 0x0000e000ff087b82 */ /* 0x000e240000000a00 */
[----:B0-----:R-:W-:-:S04]  /*0460*/  IMAD.WIDE R16, R7, 0x4, R8 ;  /* 0x0000000407107825 */ /* 0x001fc800078e0208 */
[C---:B------:R-:W-:Y:S02]  /*0470*/  IMAD.WIDE R8, R4.reuse, 0x4, R16 ;  /* 0x0000000404087825 */ /* 0x040fe400078e0210 */
[----:B------:R-:W2:Y:S02]  /*0480*/  LDG.E R17, desc[UR10][R16.64] ;  /* 0x0000000a10117981 */ /* 0x000ea4000c1e1900 */
[C---:B------:R-:W-:Y:S02]  /*0490*/  IMAD.WIDE R10, R4.reuse, 0x4, R8 ;  /* 0x00000004040a7825 */ /* 0x040fe400078e0208 */
[----:B------:R-:W3:Y:S02]  /*04a0*/  LDG.E R9, desc[UR10][R8.64] ;  /* 0x0000000a08097981 */ /* 0x000ee4000c1e1900 */
[C---:B------:R-:W-:Y:S02]  /*04b0*/  IMAD.WIDE R12, R4.reuse, 0x4, R10 ;  /* 0x00000004040c7825 */ /* 0x040fe400078e020a */
[----:B------:R-:W4:Y:S04]  /*04c0*/  LDG.E R11, desc[UR10][R10.64] ;  /* 0x0000000a0a0b7981 */ /* 0x000f28000c1e1900 */
[----:B------:R-:W5:Y:S01]  /*04d0*/  LDG.E R13, desc[UR10][R12.64] ;  /* 0x0000000a0c0d7981 */ /* 0x000f62000c1e1900 */
[----:B------:R-:W-:-:S04]  /*04e0*/  LEA R7, R4, R7, 0x2 ;  /* 0x0000000704077211 */ /* 0x000fc800078e10ff */
[----:B------:R-:W-:Y:S01]  /*04f0*/  ISETP.GE.AND P0, PT, R7, UR4, PT ;  /* 0x0000000407007c0c */ /* 0x000fe2000bf06270 */
[----:B--2---:R-:W-:-:S04]  /*0500*/  FFMA R2, R17, R17, R2 ;  /* 0x0000001111027223 */ /* 0x004fc80000000002 */
[----:B---3--:R-:W-:-:S04]  /*0510*/  FFMA R2, R9, R9, R2 ;  /* 0x0000000909027223 */ /* 0x008fc80000000002 */
[----:B----4-:R-:W-:-:S04]  /*0520*/  FFMA R2, R11, R11, R2 ;  /* 0x0000000b0b027223 */ /* 0x010fc80000000002 */
[----:B-----5:R-:W-:Y:S01]  /*0530*/  FFMA R2, R13, R13, R2 ;  /* 0x0000000d0d027223 */ /* 0x020fe20000000002 */
[----:B------:R-:W-:Y:S06]  /*0540*/  @!P0 BRA `(.L_x_5) ;  /* 0xfffffffc00c08947 */ /* 0x000fec000383ffff */
.L_x_1:
[----:B------:R-:W-:Y:S05]  /*0550*/  BSYNC.RECONVERGENT B0 ;  /* 0x0000000000007941 */ /* 0x000fea0003800200 */
.L_x_0:
[----:B------:R-:W0:Y:S01]  /*0560*/  S2UR UR5, SR_CgaCtaId ;  /* 0x00000000000579c3 */ /* 0x000e220000008800 */
[----:B------:R-:W-:Y:S01]  /*0570*/  UMOV UR4, 0x400 ;  /* 0x0000040000047882 */ /* 0x000fe20000000000 */
[----:B------:R-:W-:Y:S02]  /*0580*/  ISETP.GE.U32.AND P0, PT, R3, 0x2, PT ;  /* 0x000000020300780c */ /* 0x000fe40003f06070 */
[----:B------:R-:W-:Y:S01]  /*0590*/  ISETP.NE.AND P1, PT, R0, RZ, PT ;  /* 0x000000ff0000720c */ /* 0x000fe20003f25270 */
[----:B0-----:R-:W-:-:S06]  /*05a0*/  ULEA UR4, UR5, UR4, 0x18 ;  /* 0x0000000405047291 */ /* 0x001fcc000f8ec0ff */
[----:B------:R-:W-:-:S05]  /*05b0*/  LEA R7, R0, UR4, 0x2 ;  /* 0x0000000400077c11 */ /* 0x000fca000f8e10ff */
[----:B------:R0:W-:Y:S01]  /*05c0*/  STS [R7], R2 ;  /* 0x0000000207007388 */ /* 0x0001e20000000800 */
[----:B------:R-:W-:Y:S06]  /*05d0*/  BAR.SYNC.DEFER_BLOCKING 0x0 ;  /* 0x0000000000007b1d */ /* 0x000fec0000010000 */
[----:B------:R-:W-:Y:S05]  /*05e0*/  @!P0 BRA `(.L_x_6) ;  /* 0x0000000000308947 */ /* 0x000fea0003800000 */
[----:B0-----:R-:W-:-:S07]  /*05f0*/  IMAD.MOV.U32 R2, RZ, RZ, R3 ;  /* 0x000000ffff027224 */ /* 0x001fce00078e0003 */
.L_x_7:
[----:B------:R-:W-:-:S04]  /*0600*/  SHF.R.U32.HI R10, RZ, 0x1, R2 ;  /* 0x00000001ff0a7819 */ /* 0x000fc80000011602 */
[----:B------:R-:W-:-:S13]  /*0610*/  ISETP.GE.U32.AND P0, PT, R0, R10, PT ;  /* 0x0000000a0000720c */ /* 0x000fda0003f06070 */
[----:B------:R-:W-:Y:S01]  /*0620*/  @!P0 IMAD R6, R10, 0x4, R7 ;  /* 0x000000040a068824 */ /* 0x000fe200078e0207 */
[----:B------:R-:W-:Y:S05]  /*0630*/  @!P0 LDS R9, [R7] ;  /* 0x0000000007098984 */ /* 0x000fea0000000800 */
[----:B------:R-:W0:Y:S02]  /*0640*/  @!P0 LDS R6, [R6] ;  /* 0x0000000006068984 */ /* 0x000e240000000800 */
[----:B0-----:R-:W-:-:S05]  /*0650*/  @!P0 FADD R8, R6, R9 ;  /* 0x0000000906088221 */ /* 0x001fca0000000000 */
[----:B------:R1:W-:Y:S01]  /*0660*/  @!P0 STS [R7], R8 ;  /* 0x0000000807008388 */ /* 0x0003e20000000800 */
[----:B------:R-:W-:Y:S01]  /*0670*/  BAR.SYNC.DEFER_BLOCKING 0x0 ;  /* 0x0000000000007b1d */ /* 0x000fe20000010000 */
[----:B------:R-:W-:Y:S02]  /*0680*/  ISETP.GT.U32.AND P0, PT, R2, 0x3, PT ;  /* 0x000000030200780c */ /* 0x000fe40003f04070 */
[----:B------:R-:W-:-:S11]  /*0690*/  MOV R2, R10 ;  /* 0x0000000a00027202 */ /* 0x000fd60000000f00 */
[----:B-1----:R-:W-:Y:S05]  /*06a0*/  @P0 BRA `(.L_x_7) ;  /* 0xfffffffc00d40947 */ /* 0x002fea000383ffff */
.L_x_6:
[----:B------:R-:W-:Y:S04]  /*06b0*/  BSSY.RECONVERGENT B0, `(.L_x_8) ;  /* 0x0000009000007945 */ /* 0x000fe80003800200 */
[----:B------:R-:W-:Y:S05]  /*06c0*/  @P1 BRA `(.L_x_9) ;  /* 0x00000000001c1947 */ /* 0x000fea0003800000 */
[----:B------:R-:W1:Y:S01]  /*06d0*/  S2UR UR5, SR_CgaCtaId ;  /* 0x00000000000579c3 */ /* 0x000e620000008800 */
[----:B------:R-:W-:-:S07]  /*06e0*/  UMOV UR4, 0x400 ;  /* 0x0000040000047882 */ /* 0x000fce0000000000 */
[----:B------:R-:W2:Y:S01]  /*06f0*/  LDC.64 R8, c[0x0][0x388] ;  /* 0x0000e200ff087b82 */ /* 0x000ea20000000a00 */
[----:B-1----:R-:W-:-:S09]  /*0700*/  ULEA UR4, UR5, UR4, 0x18 ;  /* 0x0000000405047291 */ /* 0x002fd2000f8ec0ff */
[----:B------:R-:W0:Y:S02]  /*0710*/  LDS R6, [UR4] ;  /* 0x00000004ff067984 */ /* 0x000e240008000800 */
[----:B0-----:R-:W2:Y:S02]  /*0720*/  F2F.F64.F32 R6, R6 ;  /* 0x0000000600067310 */ /* 0x001ea40000201800 */
[----:B--2---:R1:W-:Y:S02]  /*0730*/  REDG.E.ADD.F64.RN.STRONG.GPU desc[UR10][R8.64], R6 ;  /* 0x00000006080079a6 */ /* 0x0043e4000c12ff0a */
.L_x_9:
[----:B------:R-:W-:Y:S05]  /*0740*/  BSYNC.RECONVERGENT B0 ;  /* 0x0000000000007941 */ /* 0x000fea0003800200 */
.L_x_8:
[----:B------:R-:W-:-:S04]  /*0750*/  UISETP.NE.U32.AND UP0, UPT, UR9, URZ, UPT ;  /* 0x000000ff0900728c */ /* 0x000fc8000bf05070 */
[----:B------:R-:W-:-:S09]  /*0760*/  UISETP.NE.AND.EX UP0, UPT, UR12, URZ, UPT, UP0 ;  /* 0x000000ff0c00728c */ /* 0x000fd2000bf05300 */
[----:B------:R-:W-:Y:S05]  /*0770*/  BRA.U UP0, `(.L_x_10) ;  /* 0x0000000100047547 */ /* 0x000fea000b800000 */
[----:B------:R-:W-:Y:S05]  /*0780*/  BPT.TRAP 0x1 ;  /* 0x000000040000795c */ /* 0x000fea0000300000 */
.L_x_10:
[----:B01----:R-:W0:Y:S01]  /*0790*/  S2R R7, SR_TID.Y ;  /* 0x0000000000077919 */ /* 0x003e220000002200 */
[----:B------:R-:W-:Y:S01]  /*07a0*/  BSSY B0, `(.L_x_11) ;  /* 0x0000026000007945 */ /* 0x000fe20003800000 */
[----:B------:R-:W1:Y:S01]  /*07b0*/  S2R R2, SR_TID.Z ;  /* 0x0000000000027919 */ /* 0x000e620000002300 */
[----:B------:R-:W-:Y:S01]  /*07c0*/  BAR.SYNC.DEFER_BLOCKING 0x0 ;  /* 0x0000000000007b1d */ /* 0x000fe20000010000 */
[----:B0-----:R-:W-:-:S05]  /*07d0*/  IMAD.IADD R9, R0, 0x1, R7 ;  /* 0x0000000100097824 */ /* 0x001fca00078e0207 */
[----:B-1----:R-:W-:-:S13]  /*07e0*/  LOP3.LUT P0, R12, R9, RZ, R2, 0xfa, !PT ;  /* 0x000000ff090c7212 */ /* 0x002fda000780fa02 */
[----:B------:R-:W-:Y:S05]  /*07f0*/  @P0 BRA `(.L_x_12) ;  /* 0x0000000000800947 */ /* 0x000fea0003800000 */
[----:B------:R-:W0:Y:S01]  /*0800*/  S2UR UR4, SR_CTAID.Y ;  /* 0x00000000000479c3 */ /* 0x000e220000002600 */
[----:B------:R-:W1:Y:S01]  /*0810*/  S2R R9, SR_LANEID ;  /* 0x0000000000097919 */ /* 0x000e620000000000 */
[----:B------:R-:W2:Y:S01]  /*0820*/  LDCU UR5, c[0x0][0x374] ;  /* 0x00006e80ff0577ac */ /* 0x000ea20008000800 */
[----:B------:R-:W3:Y:S05]  /*0830*/  LDCU UR6, c[0x0][0x378] ;  /* 0x00006f00ff0677ac */ /* 0x000eea0008000800 */
[----:B------:R-:W4:Y:S01]  /*0840*/  S2UR UR7, SR_CTAID.Z ;  /* 0x00000000000779c3 */ /* 0x000f220000002700 */
[----:B------:R-:W-:Y:S01]  /*0850*/  VOTEU.ANY UR15, UPT, PT ;  /* 0x00000000000f7886 */ /* 0x000fe200038e0100 */
[----:B------:R-:W-:Y:S01]  /*0860*/  UIADD3 UR8, UPT, UPT, URZ, -UR14, URZ ;  /* 0x8000000eff087290 */ /* 0x000fe2000fffe0ff */
[----:B------:R-:W1:Y:S08]  /*0870*/  FLO.U32 R8, UR15 ;  /* 0x0000000f00087d00 */ /* 0x000e7000080e0000 */
[----:B------:R-:W5:Y:S01]  /*0880*/  POPC R6, UR15 ;  /* 0x0000000f00067d09 */ /* 0x000f620008000000 */
[----:B--2---:R-:W-:-:S02]  /*0890*/  UIMAD UR5, UR8, UR5, URZ ;  /* 0x00000005080572a4 */ /* 0x004fc4000f8e02ff */
[----:B0-----:R-:W-:Y:S02]  /*08a0*/  UIADD3 UR4, UPT, UPT, UR13, UR4, URZ ;  /* 0x000000040d047290 */ /* 0x001fe4000fffe0ff */
[----:B----4-:R-:W-:Y:S01]  /*08b0*/  UIADD3 UR7, UPT, UPT, -UR7, URZ, URZ ;  /* 0x000000ff07077290 */ /* 0x010fe2000fffe1ff */
[----:B-1----:R-:W-:-:S03]  /*08c0*/  ISETP.EQ.U32.AND P0, PT, R8, R9, PT ;  /* 0x000000090800720c */ /* 0x002fc60003f02070 */
[----:B------:R-:W-:Y:S02]  /*08d0*/  UISETP.NE.AND UP0, UPT, UR4, UR7, UPT ;  /* 0x000000070400728c */ /* 0x000fe4000bf05270 */
[----:B---3--:R-:W-:-:S04]  /*08e0*/  UIMAD UR4, UR6, UR5, -0x7fffffff ;  /* 0x80000001060474a4 */ /* 0x008fc8000f8e0205 */
[----:B------:R-:W-:-:S06]  /*08f0*/  USEL UR4, UR4, 0x1, !UP0 ;  /* 0x0000000104047887 */ /* 0x000fcc000c000000 */
[----:B-----5:R-:W-:Y:S01]  /*0900*/  IMAD R9, R6, UR4, RZ ;  /* 0x0000000406097c24 */ /* 0x020fe2000f8e02ff */
[----:B------:R-:W-:Y:S06]  /*0910*/  @P0 MEMBAR.ALL.GPU ;  /* 0x0000000000000992 */ /* 0x000fec000000a000 */
[----:B------:R-:W-:-:S00]  /*0920*/  @P0 ERRBAR ;  /* 0x00000000000009ab */ /* 0x000fc00000000000 */
[----:B------:R-:W-:Y:S06]  /*0930*/  @P0 CGAERRBAR ;  /* 0x00000000000005ab */ /* 0x000fec0000000000 */
[----:B------:R-:W2:Y:S01]  /*0940*/  @P0 ATOM.E.ADD.STRONG.GPU PT, R9, desc[UR10][R14.64+0x4], R9 ;  /* 0x800004090e09098a */ /* 0x000ea200081ef10a */
[----:B------:R-:W0:Y:S02]  /*0950*/  S2R R10, SR_LTMASK ;  /* 0x00000000000a7919 */ /* 0x000e240000003900 */
[----:B0-----:R-:W-:-:S04]  /*0960*/  LOP3.LUT R10, R10, UR15, RZ, 0xc0, !PT ;  /* 0x0000000f0a0a7c12 */ /* 0x001fc8000f8ec0ff */
[----:B------:R-:W0:Y:S01]  /*0970*/  POPC R11, R10 ;  /* 0x0000000a000b7309 */ /* 0x000e220000000000 */
[----:B--2---:R-:W0:Y:S02]  /*0980*/  SHFL.IDX PT, R6, R9, R8, 0x1f ;  /* 0x00001f0809067589 */ /* 0x004e2400000e0000 */
[----:B0-----:R-:W-:-:S07]  /*0990*/  IMAD R6, R11, UR4, R6 ;  /* 0x000000040b067c24 */ /* 0x001fce000f8e0206 */
.L_x_13:
[----:B------:R-:W2:Y:S04]  /*09a0*/  LD.E.STRONG.GPU R9, desc[UR10][R14.64+0x4] ;  /* 0x0000040a0e097980 */ /* 0x000ea8000c10f900 */
[----:B--2---:R-:W-:Y:S01]  /*09b0*/  CCTL.IVALL ;  /* 0x00000000ff00798f */ /* 0x004fe20002000000 */
[----:B------:R-:W-:Y:S05]  /*09c0*/  YIELD ;  /* 0x0000000000007946 */ /* 0x000fea0003800000 */
[----:B------:R-:W-:-:S04]  /*09d0*/  LOP3.LUT R9, R9, R6, RZ, 0x3c, !PT ;  /* 0x0000000609097212 */ /* 0x000fc800078e3cff */
[----:B------:R-:W-:-:S13]  /*09e0*/  ISETP.GT.AND P0, PT, R9, -0x1, PT ;  /* 0xffffffff0900780c */ /* 0x000fda0003f04270 */
[----:B------:R-:W-:Y:S05]  /*09f0*/  @P0 BRA `(.L_x_13) ;  /* 0xfffffffc00e80947 */ /* 0x000fea000383ffff */
.L_x_12:
[----:B------:R-:W-:Y:S05]  /*0a00*/  BSYNC B0 ;  /* 0x0000000000007941 */ /* 0x000fea0003800000 */
.L_x_11:
[----:B------:R-:W-:-:S03]  /*0a10*/  UMOV UR4, 0xffffffff ;  /* 0xffffffff00047882 */ /* 0x000fc60000000000 */
[----:B------:R-:W-:Y:S05]  /*0a20*/  BRA.DIV UR4, `(.L_x_14) ;  /* 0x0000000e04e07947 */ /* 0x000fea000b800000 */
[----:B------:R-:W-:Y:S06]  /*0a30*/  BAR.SYNC.DEFER_BLOCKING 0x0 ;  /* 0x0000000000007b1d */ /* 0x000fec0000010000 */
.L_x_43:
[----:B------:R-:W0:Y:S01]  /*0a40*/  S2R R8, SR_CTAID.Z ;  /* 0x0000000000087919 */ /* 0x000e220000002700 */
[----:B------:R-:W0:Y:S01]  /*0a50*/  LDC R13, c[0x0][0x374] ;  /* 0x0000dd00ff0d7b82 */ /* 0x000e220000000800 */
[----:B------:R-:W1:Y:S01]  /*0a60*/  LDCU UR4, c[0x0][0x364] ;  /* 0x00006c80ff0477ac */ /* 0x000e620008000800 */
[----:B------:R-:W-:Y:S01]  /*0a70*/  BSSY.RECONVERGENT B0, `(.L_x_15) ;  /* 0x000003b000007945 */ /* 0x000fe20003800200 */
[----:B------:R-:W2:Y:S01]  /*0a80*/  S2R R9, SR_CTAID.Y ;  /* 0x0000000000097919 */ /* 0x000ea20000002600 */
[----:B------:R-:W3:Y:S01]  /*0a90*/  LDCU UR5, c[0x0][0x368] ;  /* 0x00006d00ff0577ac */ /* 0x000ee20008000800 */
[----:B-1----:R-:W-:Y:S02]  /*0aa0*/  IMAD R10, R2, UR4, R7 ;  /* 0x00000004020a7c24 */ /* 0x002fe4000f8e0207 */
[----:B------:R-:W-:Y:S02]  /*0ab0*/  IMAD.MOV.U32 R7, RZ, RZ, RZ ;  /* 0x000000ffff077224 */ /* 0x000fe400078e00ff */
[----:B------:R-:W-:-:S02]  /*0ac0*/  IMAD R2, R3, UR4, RZ ;  /* 0x0000000403027c24 */ /* 0x000fc4000f8e02ff */
[----:B------:R-:W-:Y:S02]  /*0ad0*/  IMAD R10, R10, R3, R0 ;  /* 0x000000030a0a7224 */ /* 0x000fe400078e0200 */
[----:B---3--:R-:W-:Y:S02]  /*0ae0*/  IMAD R3, R2, UR5, RZ ;  /* 0x0000000502037c24 */ /* 0x008fe4000f8e02ff */
[----:B0-----:R-:W-:-:S05]  /*0af0*/  IMAD R6, R8, R13, RZ ;  /* 0x0000000d08067224 */ /* 0x001fca00078e02ff */
[----:B--2---:R-:W-:Y:S01]  /*0b00*/  IADD3 R11, P0, PT, R6, R9, RZ ;  /* 0x00000009060b7210 */ /* 0x004fe20007f1e0ff */
[----:B------:R-:W-:-:S03]  /*0b10*/  IMAD.U32 R6, RZ, RZ, UR13 ;  /* 0x0000000dff067e24 */ /* 0x000fc6000f8e00ff */
[----:B------:R-:W-:Y:S01]  /*0b20*/  IADD3.X R16, PT, PT, RZ, RZ, RZ, P0, !PT ;  /* 0x000000ffff107210 */ /* 0x000fe200007fe4ff */
[----:B------:R-:W-:-:S04]  /*0b30*/  IMAD.WIDE.U32 R6, R11, UR14, R6 ;  /* 0x0000000e0b067c25 */ /* 0x000fc8000f8e0006 */
[----:B------:R-:W-:-:S05]  /*0b40*/  IMAD R11, R16, UR14, RZ ;  /* 0x0000000e100b7c24 */ /* 0x000fca000f8e02ff */
[----:B------:R-:W-:Y:S01]  /*0b50*/  IADD3 R0, PT, PT, R7, R11, RZ ;  /* 0x0000000b07007210 */ /* 0x000fe20007ffe0ff */
[----:B------:R-:W-:Y:S01]  /*0b60*/  IMAD.WIDE.U32 R6, R6, R3, RZ ;  /* 0x0000000306067225 */ /* 0x000fe200078e00ff */
[----:B------:R-:W-:-:S03]  /*0b70*/  IADD3 R11, P1, PT, RZ, -R10, RZ ;  /* 0x8000000aff0b7210 */ /* 0x000fc60007f3e0ff */
[----:B------:R-:W-:Y:S01]  /*0b80*/  IMAD R3, R0, R3, RZ ;  /* 0x0000000300037224 */ /* 0x000fe200078e02ff */
[----:B------:R-:W-:Y:S01]  /*0b90*/  ISETP.NE.U32.AND P0, PT, R6, R11, PT ;  /* 0x0000000b0600720c */ /* 0x000fe20003f05070 */
[----:B------:R-:W-:-:S03]  /*0ba0*/  IMAD.X R11, RZ, RZ, -0x1, P1 ;  /* 0xffffffffff0b7424 */ /* 0x000fc600008e06ff */
[----:B------:R-:W-:-:S04]  /*0bb0*/  IADD3 R6, PT, PT, R7, R3, RZ ;  /* 0x0000000307067210 */ /* 0x000fc80007ffe0ff */
[----:B------:R-:W-:-:S13]  /*0bc0*/  ISETP.NE.AND.EX P0, PT, R6, R11, PT, P0 ;  /* 0x0000000b0600720c */ /* 0x000fda0003f05300 */
[----:B------:R-:W-:Y:S05]  /*0bd0*/  @P0 BRA `(.L_x_16) ;  /* 0x0000000000900947 */ /* 0x000fea0003800000 */
[----:B------:R-:W0:Y:S01]  /*0be0*/  LDC.64 R2, c[0x0][0x388] ;  /* 0x0000e200ff027b82 */ /* 0x000e220000000a00 */
[----:B------:R-:W1:Y:S01]  /*0bf0*/  LDCU UR4, c[0x0][0x398] ;  /* 0x00007300ff0477ac */ /* 0x000e620008000800 */
[----:B0-----:R-:W2:Y:S01]  /*0c00*/  LDG.E.64 R2, desc[UR10][R2.64] ;  /* 0x0000000a02027981 */ /* 0x001ea2000c1e1b00 */
[----:B-1----:R-:W-:-:S04]  /*0c10*/  I2FP.F32.S32 R7, UR4 ;  /* 0x0000000400077c45 */ /* 0x002fc80008201400 */
[----:B------:R-:W0:Y:S02]  /*0c20*/  MUFU.RCP R6, R7 ;  /* 0x0000000700067308 */ /* 0x000e240000001000 */
[----:B0-----:R-:W-:-:S04]  /*0c30*/  FFMA R11, -R7, R6, 1 ;  /* 0x3f800000070b7423 */ /* 0x001fc80000000106 */
[----:B------:R-:W-:Y:S02]  /*0c40*/  FFMA R11, R6, R11, R6 ;  /* 0x0000000b060b7223 */ /* 0x000fe40000000006 */
[----:B--2---:R-:W0:Y:S08]  /*0c50*/  F2F.F32.F64 R0, R2 ;  /* 0x0000000200007310 */ /* 0x004e300000301000 */
[----:B0-----:R-:W0:Y:S01]  /*0c60*/  FCHK P0, R0, R7 ;  /* 0x0000000700007302 */ /* 0x001e220000000000 */
[----:B------:R-:W-:-:S04]  /*0c70*/  FFMA R6, R0, R11, RZ ;  /* 0x0000000b00067223 */ /* 0x000fc800000000ff */
[----:B------:R-:W-:-:S04]  /*0c80*/  FFMA R10, -R7, R6, R0 ;  /* 0x00000006070a7223 */ /* 0x000fc80000000100 */
[----:B------:R-:W-:Y:S01]  /*0c90*/  FFMA R6, R11, R10, R6 ;  /* 0x0000000a0b067223 */ /* 0x000fe20000000006 */
[----:B0-----:R-:W-:Y:S06]  /*0ca0*/  @!P0 BRA `(.L_x_17) ;  /* 0x0000000000108947 */ /* 0x001fec0003800000 */
[----:B------:R-:W-:Y:S01]  /*0cb0*/  IMAD.MOV.U32 R3, RZ, RZ, R7 ;  /* 0x000000ffff037224 */ /* 0x000fe200078e0007 */
[----:B------:R-:W-:-:S07]  /*0cc0*/  MOV R6, 0xce0 ;  /* 0x00000ce000067802 */ /* 0x000fce0000000f00 */
[----:B------:R-:W-:Y:S05]  /*0cd0*/  CALL.REL.NOINC `($__internal_1_$__cuda_sm3x_div_rn_noftz_f32_slowpath) ;  /* 0x0000001000187944 */ /* 0x000fea0003c00000 */
[----:B------:R-:W-:-:S07]  /*0ce0*/  MOV R6, R0 ;  /* 0x0000000000067202 */ /* 0x000fce0000000f00 */
.L_x_17:
[----:B------:R-:W0:Y:S01]  /*0cf0*/  LDCU UR4, c[0x0][0x39c] ;  /* 0x00007380ff0477ac */ /* 0x000e220008000800 */
[----:B------:R-:W-:Y:S01]  /*0d00*/  BSSY.RECONVERGENT B1, `(.L_x_18) ;  /* 0x000000e000017945 */ /* 0x000fe20003800200 */
[----:B0-----:R-:W-:-:S04]  /*0d10*/  FADD R3, R6, UR4 ;  /* 0x0000000406037e21 */ /* 0x001fc80008000000 */
[----:B------:R-:W-:Y:S01]  /*0d20*/  VIADD R2, R3, 0xf3000000 ;  /* 0xf300000003027836 */ /* 0x000fe20000000000 */
[----:B------:R0:W1:Y:S04]  /*0d30*/  MUFU.RSQ R0, R3 ;  /* 0x0000000300007308 */ /* 0x0000680000001400 */
[----:B------:R-:W-:-:S13]  /*0d40*/  ISETP.GT.U32.AND P0, PT, R2, 0x727fffff, PT ;  /* 0x727fffff0200780c */ /* 0x000fda0003f04070 */
[----:B01----:R-:W-:Y:S05]  /*0d50*/  @!P0 BRA `(.L_x_19) ;  /* 0x0000000000108947 */ /* 0x003fea0003800000 */
[----:B------:R-:W-:-:S07]  /*0d60*/  MOV R11, 0xd80 ;  /* 0x00000d80000b7802 */ /* 0x000fce0000000f00 */
[----:B------:R-:W-:Y:S05]  /*0d70*/  CALL.REL.NOINC `($__internal_0_$__cuda_sm20_sqrt_rn_f32_slowpath) ;  /* 0x0000000c00907944 */ /* 0x000fea0003c00000 */
[----:B------:R-:W-:Y:S01]  /*0d80*/  MOV R2, R0 ;  /* 0x0000000000027202 */ /* 0x000fe20000000f00 */
[----:B------:R-:W-:Y:S06]  /*0d90*/  BRA `(.L_x_20) ;  /* 0x0000000000107947 */ /* 0x000fec0003800000 */
.L_x_19:
[----:B------:R-:W-:Y:S01]  /*0da0*/  FMUL.FTZ R2, R3, R0 ;  /* 0x0000000003027220 */ /* 0x000fe20000410000 */
[----:B------:R-:W-:-:S03]  /*0db0*/  FMUL.FTZ R0, R0, 0.5 ;  /* 0x3f00000000007820 */ /* 0x000fc60000410000 */
[----:B------:R-:W-:-:S04]  /*0dc0*/  FFMA R3, -R2, R2, R3 ;  /* 0x0000000202037223 */ /* 0x000fc80000000103 */
[----:B------:R-:W-:-:S07]  /*0dd0*/  FFMA R2, R3, R0, R2 ;  /* 0x0000000003027223 */ /* 0x000fce0000000002 */
.L_x_20:
[----:B------:R-:W-:Y:S05]  /*0de0*/  BSYNC.RECONVERGENT B1 ;  /* 0x0000000000017941 */ /* 0x000fea0003800200 */
.L_x_18:
[----:B------:R-:W0:Y:S01]  /*0df0*/  LDC.64 R6, c[0x0][0x388] ;  /* 0x0000e200ff067b82 */ /* 0x000e220000000a00 */
[----:B------:R-:W0:Y:S02]  /*0e00*/  F2F.F64.F32 R2, R2 ;  /* 0x0000000200027310 */ /* 0x000e240000201800 */
[----:B0-----:R0:W-:Y:S02]  /*0e10*/  STG.E.64 desc[UR10][R6.64], R2 ;  /* 0x0000000206007986 */ /* 0x0011e4000c101b0a */
.L_x_16:
[----:B------:R-:W-:Y:S05]  /*0e20*/  BSYNC.RECONVERGENT B0 ;  /* 0x0000000000007941 */ /* 0x000fea0003800200 */
.L_x_15:
[----:B------:R-:W-:-:S04]  /*0e30*/  UISETP.NE.U32.AND UP0, UPT, UR9, URZ, UPT ;  /* 0x000000ff0900728c */ /* 0x000fc8000bf05070 */
[----:B------:R-:W-:-:S09]  /*0e40*/  UISETP.NE.AND.EX UP0, UPT, UR12, URZ, UPT, UP0 ;  /* 0x000000ff0c00728c */ /* 0x000fd2000bf05300 */
[----:B------:R-:W-:Y:S05]  /*0e50*/  BRA.U UP0, `(.L_x_21) ;  /* 0x0000000100047547 */ /* 0x000fea000b800000 */
[----:B------:R-:W-:Y:S05]  /*0e60*/  BPT.TRAP 0x1 ;  /* 0x000000040000795c */ /* 0x000fea0000300000 */
.L_x_21:
[----:B------:R-:W-:Y:S01]  /*0e70*/  UMOV UR4, 0xffffffff ;  /* 0xffffffff00047882 */ /* 0x000fe20000000000 */
[----:B------:R-:W-:Y:S02]  /*0e80*/  ISETP.NE.AND P1, PT, R12, RZ, PT ;  /* 0x000000ff0c00720c */ /* 0x000fe40003f25270 */
[----:B------:R-:W-:Y:S11]  /*0e90*/  BRA.DIV UR4, `(.L_x_22) ;  /* 0x0000000a04f07947 */ /* 0x000ff6000b800000 */
[----:B------:R-:W-:Y:S06]  /*0ea0*/  BAR.SYNC.DEFER_BLOCKING 0x0 ;  /* 0x0000000000007b1d */ /* 0x000fec0000010000 */
.L_x_46:
[----:B------:R-:W1:Y:S01]  /*0eb0*/  LDC R0, c[0x0][0x398] ;  /* 0x0000e600ff007b82 */ /* 0x000e620000000800 */
[----:B------:R-:W-:Y:S01]  /*0ec0*/  BSSY B0, `(.L_x_23) ;  /* 0x0000020000007945 */ /* 0x000fe20003800000 */
[----:B-1----:R-:W-:-:S03]  /*0ed0*/  ISETP.GE.AND P0, PT, R5, R0, PT ;  /* 0x000000000500720c */ /* 0x002fc60003f06270 */
[----:B------:R-:W-:Y:S10]  /*0ee0*/  @P1 BRA `(.L_x_24) ;  /* 0x0000000000741947 */ /* 0x000ff40003800000 */
[----:B0-----:R-:W0:Y:S01]  /*0ef0*/  S2R R3, SR_LANEID ;  /* 0x0000000000037919 */ /* 0x001e220000000000 */
[----:B------:R-:W1:Y:S01]  /*0f00*/  LDC R2, c[0x0][0x378] ;  /* 0x0000de00ff027b82 */ /* 0x000e620000000800 */
[----:B------:R-:W-:Y:S01]  /*0f10*/  VOTEU.ANY UR4, UPT, PT ;  /* 0x0000000000047886 */ /* 0x000fe200038e0100 */
[----:B------:R-:W-:Y:S01]  /*0f20*/  IMAD R10, RZ, RZ, -UR14 ;  /* 0x8000000eff0a7e24 */ /* 0x000fe2000f8e02ff */
[----:B------:R-:W0:Y:S01]  /*0f30*/  FLO.U32 R6, UR4 ;  /* 0x0000000400067d00 */ /* 0x000e2200080e0000 */
[----:B------:R-:W-:Y:S01]  /*0f40*/  IMAD.MOV R8, RZ, RZ, -R8 ;  /* 0x000000ffff087224 */ /* 0x000fe200078e0a08 */
[----:B------:R-:W-:Y:S01]  /*0f50*/  IADD3 R9, PT, PT, R9, UR13, RZ ;  /* 0x0000000d09097c10 */ /* 0x000fe2000fffe0ff */
[----:B------:R-:W-:Y:S01]  /*0f60*/  IMAD R13, R10, R13, RZ ;  /* 0x0000000d0a0d7224 */ /* 0x000fe200078e02ff */
[----:B------:R-:W-:Y:S02]  /*0f70*/  UPOPC UR5, UR4 ;  /* 0x00000004000572bf */ /* 0x000fe40008000000 */
[----:B------:R-:W-:Y:S01]  /*0f80*/  ISETP.NE.AND P2, PT, R9, R8, PT ;  /* 0x000000080900720c */ /* 0x000fe20003f45270 */
[----:B-1----:R-:W-:-:S05]  /*0f90*/  IMAD R2, R2, R13, -0x7fffffff ;  /* 0x8000000102027424 */ /* 0x002fca00078e020d */
[----:B------:R-:W-:Y:S02]  /*0fa0*/  SEL R2, R2, 0x1, !P2 ;  /* 0x0000000102027807 */ /* 0x000fe40005000000 */
[----:B0-----:R-:W-:-:S03]  /*0fb0*/  ISETP.EQ.U32.AND P1, PT, R6, R3, PT ;  /* 0x000000030600720c */ /* 0x001fc60003f22070 */
[----:B------:R-:W-:-:S10]  /*0fc0*/  IMAD R3, R2, UR5, RZ ;  /* 0x0000000502037c24 */ /* 0x000fd4000f8e02ff */
[----:B------:R-:W-:Y:S06]  /*0fd0*/  @P1 MEMBAR.ALL.GPU ;  /* 0x0000000000001992 */ /* 0x000fec000000a000 */
[----:B------:R-:W-:-:S00]  /*0fe0*/  @P1 ERRBAR ;  /* 0x00000000000019ab */ /* 0x000fc00000000000 */
[----:B------:R-:W-:Y:S06]  /*0ff0*/  @P1 CGAERRBAR ;  /* 0x00000000000015ab */ /* 0x000fec0000000000 */
[----:B------:R-:W2:Y:S01]  /*1000*/  @P1 ATOM.E.ADD.STRONG.GPU PT, R3, desc[UR10][R14.64+0x4], R3 ;  /* 0x800004030e03198a */ /* 0x000ea200081ef10a */
[----:B------:R-:W0:Y:S02]  /*1010*/  S2R R8, SR_LTMASK ;  /* 0x0000000000087919 */ /* 0x000e240000003900 */
[----:B0-----:R-:W-:-:S06]  /*1020*/  LOP3.LUT R8, R8, UR4, RZ, 0xc0, !PT ;  /* 0x0000000408087c12 */ /* 0x001fcc000f8ec0ff */
[----:B------:R-:W0:Y:S01]  /*1030*/  POPC R8, R8 ;  /* 0x0000000800087309 */ /* 0x000e220000000000 */
[----:B--2---:R-:W0:Y:S02]  /*1040*/  SHFL.IDX PT, R7, R3, R6, 0x1f ;  /* 0x00001f0603077589 */ /* 0x004e2400000e0000 */
[----:B0-----:R-:W-:-:S07]  /*1050*/  IMAD R2, R2, R8, R7 ;  /* 0x0000000802027224 */ /* 0x001fce00078e0207 */
.L_x_25:
[----:B------:R-:W2:Y:S04]  /*1060*/  LD.E.STRONG.GPU R3, desc[UR10][R14.64+0x4] ;  /* 0x0000040a0e037980 */ /* 0x000ea8000c10f900 */
[----:B--2---:R-:W-:Y:S01]  /*1070*/  CCTL.IVALL ;  /* 0x00000000ff00798f */ /* 0x004fe20002000000 */
[----:B------:R-:W-:Y:S05]  /*1080*/  YIELD ;  /* 0x0000000000007946 */ /* 0x000fea0003800000 */
[----:B------:R-:W-:-:S04]  /*1090*/  LOP3.LUT R3, R3, R2, RZ, 0x3c, !PT ;  /* 0x0000000203037212 */ /* 0x000fc800078e3cff */
[----:B------:R-:W-:-:S13]  /*10a0*/  ISETP.GT.AND P1, PT, R3, -0x1, PT ;  /* 0xffffffff0300780c */ /* 0x000fda0003f24270 */
[----:B------:R-:W-:Y:S05]  /*10b0*/  @P1 BRA `(.L_x_25) ;  /* 0xfffffffc00e81947 */ /* 0x000fea000383ffff */
.L_x_24:
[----:B------:R-:W-:Y:S05]  /*10c0*/  BSYNC B0 ;  /* 0x0000000000007941 */ /* 0x000fea0003800000 */
.L_x_23:
[----:B------:R-:W-:-:S03]  /*10d0*/  UMOV UR4, 0xffffffff ;  /* 0xffffffff00047882 */ /* 0x000fc60000000000 */
[----:B------:R-:W-:Y:S05]  /*10e0*/  BRA.DIV UR4, `(.L_x_26) ;  /* 0x0000000a04887947 */ /* 0x000fea000b800000 */
[----:B------:R-:W-:Y:S06]  /*10f0*/  BAR.SYNC.DEFER_BLOCKING 0x0 ;  /* 0x0000000000007b1d */ /* 0x000fec0000010000 */
.L_x_49:
[----:B------:R-:W-:Y:S05]  /*1100*/  @P0 EXIT ;  /* 0x000000000000094d */ /* 0x000fea0003800000 */
[----:B0-----:R-:W0:Y:S02]  /*1110*/  LDC.64 R2, c[0x0][0x388] ;  /* 0x0000e200ff027b82 */ /* 0x001e240000000a00 */
[----:B0-----:R-:W2:Y:S01]  /*1120*/  LDG.E.64 R2, desc[UR10][R2.64] ;  /* 0x0000000a02027981 */ /* 0x001ea2000c1e1b00 */
[----:B------:R-:W0:Y:S01]  /*1130*/  I2F.U32.RP R8, R4 ;  /* 0x0000000400087306 */ /* 0x000e220000209000 */
[C---:B------:R-:W-:Y:S01]  /*1140*/  IADD3 R9, PT, PT, R4.reuse, R5, RZ ;  /* 0x0000000504097210 */ /* 0x040fe20007ffe0ff */
[----:B------:R-:W-:Y:S01]  /*1150*/  IMAD.MOV R11, RZ, RZ, -R4 ;  /* 0x000000ffff0b7224 */ /* 0x000fe200078e0a04 */
[----:B------:R-:W-:Y:S01]  /*1160*/  ISETP.NE.U32.AND P2, PT, R4, RZ, PT ;  /* 0x000000ff0400720c */ /* 0x000fe20003f45070 */
[----:B------:R-:W-:Y:S01]  /*1170*/  BSSY.RECONVERGENT B0, `(.L_x_27) ;  /* 0x0000033000007945 */ /* 0x000fe20003800200 */
[CC--:B------:R-:W-:Y:S02]  /*1180*/  ISETP.GE.AND P0, PT, R9.reuse, R0.reuse, PT ;  /* 0x000000000900720c */ /* 0x0c0fe40003f06270 */
[----:B------:R-:W-:-:S02]  /*1190*/  VIMNMX R0, PT, PT, R9, R0, !PT ;  /* 0x0000000009007248 */ /* 0x000fc40007fe0100 */
[----:B------:R-:W-:-:S04]  /*11a0*/  SEL R16, RZ, 0x1, P0 ;  /* 0x00000001ff107807 */ /* 0x000fc80000000000 */
[----:B------:R-:W-:Y:S01]  /*11b0*/  IADD3 R9, PT, PT, R0, -R9, -R16 ;  /* 0x8000000900097210 */ /* 0x000fe20007ffe810 */
[----:B0-----:R-:W0:Y:S02]  /*11c0*/  MUFU.RCP R8, R8 ;  /* 0x0000000800087308 */ /* 0x001e240000001000 */
[----:B0-----:R-:W-:-:S06]  /*11d0*/  IADD3 R6, PT, PT, R8, 0xffffffe, RZ ;  /* 0x0ffffffe08067810 */ /* 0x001fcc0007ffe0ff */
[----:B------:R0:W1:Y:S02]  /*11e0*/  F2I.FTZ.U32.TRUNC.NTZ R7, R6 ;  /* 0x0000000600077305 */ /* 0x000064000021f000 */
[----:B0-----:R-:W-:Y:S02]  /*11f0*/  IMAD.MOV.U32 R6, RZ, RZ, RZ ;  /* 0x000000ffff067224 */ /* 0x001fe400078e00ff */
[----:B-1----:R-:W-:-:S04]  /*1200*/  IMAD R11, R11, R7, RZ ;  /* 0x000000070b0b7224 */ /* 0x002fc800078e02ff */
[----:B------:R-:W-:-:S06]  /*1210*/  IMAD.HI.U32 R8, R7, R11, R6 ;  /* 0x0000000b07087227 */ /* 0x000fcc00078e0006 */
[----:B------:R-:W-:-:S05]  /*1220*/  IMAD.HI.U32 R7, R8, R9, RZ ;  /* 0x0000000908077227 */ /* 0x000fca00078e00ff */
[----:B------:R-:W-:-:S05]  /*1230*/  IADD3 R0, PT, PT, -R7, RZ, RZ ;  /* 0x000000ff07007210 */ /* 0x000fca0007ffe1ff */
[----:B------:R-:W-:-:S05]  /*1240*/  IMAD R9, R4, R0, R9 ;  /* 0x0000000004097224 */ /* 0x000fca00078e0209 */
[----:B------:R-:W-:-:S13]  /*1250*/  ISETP.GE.U32.AND P0, PT, R9, R4, PT ;  /* 0x000000040900720c */ /* 0x000fda0003f06070 */
[----:B------:R-:W-:Y:S01]  /*1260*/  @P0 IMAD.IADD R9, R9, 0x1, -R4 ;  /* 0x0000000109090824 */ /* 0x000fe200078e0a04 */
[----:B------:R-:W-:-:S04]  /*1270*/  @P0 IADD3 R7, PT, PT, R7, 0x1, RZ ;  /* 0x0000000107070810 */ /* 0x000fc80007ffe0ff */
[----:B------:R-:W-:-:S13]  /*1280*/  ISETP.GE.U32.AND P1, PT, R9, R4, PT ;  /* 0x000000040900720c */ /* 0x000fda0003f26070 */
[----:B------:R-:W-:Y:S01]  /*1290*/  @P1 VIADD R7, R7, 0x1 ;  /* 0x0000000107071836 */ /* 0x000fe20000000000 */
[----:B------:R-:W-:-:S04]  /*12a0*/  @!P2 LOP3.LUT R7, RZ, R4, RZ, 0x33, !PT ;  /* 0x00000004ff07a212 */ /* 0x000fc800078e33ff */
[----:B------:R-:W-:-:S04]  /*12b0*/  IADD3 R16, PT, PT, R16, R7, RZ ;  /* 0x0000000710107210 */ /* 0x000fc80007ffe0ff */
[----:B------:R-:W-:-:S04]  /*12c0*/  LOP3.LUT R0, R16, 0x3, RZ, 0xc0, !PT ;  /* 0x0000000310007812 */ /* 0x000fc800078ec0ff */
[----:B------:R-:W-:Y:S01]  /*12d0*/  ISETP.NE.AND P0, PT, R0, 0x3, PT ;  /* 0x000000030000780c */ /* 0x000fe20003f05270 */
[----:B--2---:R0:W1:-:S12]  /*12e0*/  F2F.F32.F64 R3, R2 ;  /* 0x0000000200037310 */ /* 0x0040580000301000 */
[----:B------:R-:W-:Y:S05]  /*12f0*/  @!P0 BRA `(.L_x_28) ;  /* 0x0000000000688947 */ /* 0x000fea0003800000 */
[----:B------:R-:W2:Y:S01]  /*1300*/  LDC.64 R14, c[0x0][0x380] ;  /* 0x0000e000ff0e7b82 */ /* 0x000ea20000000a00 */
[----:B------:R-:W-:-:S05]  /*1310*/  VIADD R0, R16, 0x1 ;  /* 0x0000000110007836 */ /* 0x000fca0000000000 */
[----:B------:R-:W-:Y:S02]  /*1320*/  LOP3.LUT R0, R0, 0x3, RZ, 0xc0, !PT ;  /* 0x0000000300007812 */ /* 0x000fe400078ec0ff */
[----:B------:R-:W3:Y:S02]  /*1330*/  LDC.64 R12, c[0x0][0x390] ;  /* 0x0000e400ff0c7b82 */ /* 0x000ee40000000a00 */
[----:B------:R-:W-:-:S07]  /*1340*/  IADD3 R17, PT, PT, -R0, RZ, RZ ;  /* 0x000000ff00117210 */ /* 0x000fce0007ffe1ff */
.L_x_31:
[----:B--2---:R-:W-:-:S05]  /*1350*/  IMAD.WIDE R6, R5, 0x4, R14 ;  /* 0x0000000405067825 */ /* 0x004fca00078e020e */
[----:B------:R-:W2:Y:S01]  /*1360*/  LDG.E R0, desc[UR10][R6.64] ;  /* 0x0000000a06007981 */ /* 0x000ea2000c1e1900 */
[----:B01----:R-:W0:Y:S01]  /*1370*/  MUFU.RCP R2, R3 ;  /* 0x0000000300027308 */ /* 0x003e220000001000 */
[----:B------:R-:W-:Y:S01]  /*1380*/  VIADD R17, R17, 0x1 ;  /* 0x0000000111117836 */ /* 0x000fe20000000000 */
[----:B------:R-:W-:Y:S04]  /*1390*/  BSSY.RECONVERGENT B1, `(.L_x_29) ;  /* 0x000000d000017945 */ /* 0x000fe80003800200 */
[----:B------:R-:W-:Y:S01]  /*13a0*/  ISETP.NE.AND P2, PT, R17, RZ, PT ;  /* 0x000000ff1100720c */ /* 0x000fe20003f45270 */
[----:B0---4-:R-:W-:-:S04]  /*13b0*/  FFMA R9, -R3, R2, 1 ;  /* 0x3f80000003097423 */ /* 0x011fc80000000102 */
[----:B------:R-:W-:Y:S01]  /*13c0*/  FFMA R9, R2, R9, R2 ;  /* 0x0000000902097223 */ /* 0x000fe20000000002 */
[----:B--2---:R-:W0:Y:S03]  /*13d0*/  FCHK P0, R0, R3 ;  /* 0x0000000300007302 */ /* 0x004e260000000000 */
[----:B------:R-:W-:-:S04]  /*13e0*/  FFMA R2, R0, R9, RZ ;  /* 0x0000000900027223 */ /* 0x000fc800000000ff */
[----:B------:R-:W-:-:S04]  /*13f0*/  FFMA R8, -R3, R2, R0 ;  /* 0x0000000203087223 */ /* 0x000fc80000000100 */
[----:B------:R-:W-:Y:S01]  /*1400*/  FFMA R11, R9, R8, R2 ;  /* 0x00000008090b7223 */ /* 0x000fe20000000002 */
[----:B---3--:R-:W-:Y:S01]  /*1410*/  IMAD.WIDE R8, R5, 0x4, R12 ;  /* 0x0000000405087825 */ /* 0x008fe200078e020c */
[----:B0-----:R-:W-:Y:S06]  /*1420*/  @!P0 BRA `(.L_x_30) ;  /* 0x00000000000c8947 */ /* 0x001fec0003800000 */
[----:B------:R-:W-:-:S07]  /*1430*/  MOV R6, 0x1450 ;  /* 0x0000145000067802 */ /* 0x000fce0000000f00 */
[----:B------:R-:W-:Y:S05]  /*1440*/  CALL.REL.NOINC `($__internal_1_$__cuda_sm3x_div_rn_noftz_f32_slowpath) ;  /* 0x00000008003c7944 */ /* 0x000fea0003c00000 */
[----:B------:R-:W-:-:S07]  /*1450*/  MOV R11, R0 ;  /* 0x00000000000b7202 */ /* 0x000fce0000000f00 */
.L_x_30:
[----:B------:R-:W-:Y:S05]  /*1460*/  BSYNC.RECONVERGENT B1 ;  /* 0x0000000000017941 */ /* 0x000fea0003800200 */
.L_x_29:
[----:B------:R4:W-:Y:S01]  /*1470*/  STG.E desc[UR10][R8.64], R11 ;  /* 0x0000000b08007986 */ /* 0x0009e2000c10190a */
[----:B------:R-:W-:Y:S01]  /*1480*/  IMAD.IADD R5, R4, 0x1, R5 ;  /* 0x0000000104057824 */ /* 0x000fe200078e0205 */
[----:B------:R-:W-:Y:S06]  /*1490*/  @P2 BRA `(.L_x_31) ;  /* 0xfffffffc00ac2947 */ /* 0x000fec000383ffff */
.L_x_28:
[----:B------:R-:W-:Y:S05]  /*14a0*/  BSYNC.RECONVERGENT B0 ;  /* 0x0000000000007941 */ /* 0x000fea0003800200 */
.L_x_27:
[----:B------:R-:W2:Y:S01]  /*14b0*/  LDC.64 R12, c[0x0][0x380] ;  /* 0x0000e000ff0c7b82 */ /* 0x000ea20000000a00 */
[----:B------:R-:W-:-:S07]  /*14c0*/  ISETP.GE.U32.AND P0, PT, R16, 0x3, PT ;  /* 0x000000031000780c */ /* 0x000fce0003f06070 */
[----:B----4-:R-:W3:Y:S06]  /*14d0*/  LDC.64 R8, c[0x0][0x390] ;  /* 0x0000e400ff087b82 */ /* 0x010eec0000000a00 */
[----:B------:R-:W-:Y:S05]  /*14e0*/  @!P0 EXIT ;  /* 0x000000000000894d */ /* 0x000fea0003800000 */
.L_x_40:
[----:B--2---:R-:W-:-:S05]  /*14f0*/  IMAD.WIDE R14, R5, 0x4, R12 ;  /* 0x00000004050e7825 */ /* 0x004fca00078e020c */
[----:B------:R-:W2:Y:S01]  /*1500*/  LDG.E R6, desc[UR10][R14.64] ;  /* 0x0000000a0e067981 */ /* 0x000ea2000c1e1900 */
[----:B-1----:R-:W1:Y:S01]  /*1510*/  MUFU.RCP R0, R3 ;  /* 0x0000000300007308 */ /* 0x002e620000001000 */
[----:B------:R-:W-:Y:S01]  /*1520*/  BSSY.RECONVERGENT B0, `(.L_x_32) ;  /* 0x000000c000007945 */ /* 0x000fe20003800200 */
[----:B-1----:R-:W-:-:S04]  /*1530*/  FFMA R7, -R3, R0, 1 ;  /* 0x3f80000003077423 */ /* 0x002fc80000000100 */
[----:B------:R-:W-:Y:S02]  /*1540*/  FFMA R0, R0, R7, R0 ;  /* 0x0000000700007223 */ /* 0x000fe40000000000 */
[----:B--2---:R-:W1:Y:S02]  /*1550*/  FCHK P0, R6, R3 ;  /* 0x0000000306007302 */ /* 0x004e640000000000 */
[----:B0-----:R-:W-:-:S04]  /*1560*/  FFMA R2, R0, R6, RZ ;  /* 0x0000000600027223 */ /* 0x001fc800000000ff */
[----:B------:R-:W-:-:S04]  /*1570*/  FFMA R7, -R3, R2, R6 ;  /* 0x0000000203077223 */ /* 0x000fc80000000106 */
[----:B------:R-:W-:Y:S01]  /*1580*/  FFMA R7, R0, R7, R2 ;  /* 0x0000000700077223 */ /* 0x000fe20000000002 */
[----:B-1----:R-:W-:Y:S06]  /*1590*/  @!P0 BRA `(.L_x_33) ;  /* 0x0000000000108947 */ /* 0x002fec0003800000 */
[----:B------:R-:W-:Y:S02]  /*15a0*/  MOV R0, R6 ;  /* 0x0000000600007202 */ /* 0x000fe40000000f00 */
[----:B------:R-:W-:-:S07]  /*15b0*/  MOV R6, 0x15d0 ;  /* 0x000015d000067802 */ /* 0x000fce0000000f00 */
[----:B---3--:R-:W-:Y:S05]  /*15c0*/  CALL.REL.NOINC `($__internal_1_$__cuda_sm3x_div_rn_noftz_f32_slowpath) ;  /* 0x0000000400dc7944 */ /* 0x008fea0003c00000 */
[----:B------:R-:W-:-:S07]  /*15d0*/  IMAD.MOV.U32 R7, RZ, RZ, R0 ;  /* 0x000000ffff077224 */ /* 0x000fce00078e0000 */
.L_x_33:
[----:B------:R-:W-:Y:S05]  /*15e0*/  BSYNC.RECONVERGENT B0 ;  /* 0x0000000000007941 */ /* 0x000fea0003800200 */
.L_x_32:
[----:B---3--:R-:W-:-:S04]  /*15f0*/  IMAD.WIDE R16, R5, 0x4, R8 ;  /* 0x0000000405107825 */ /* 0x008fc800078e0208 */
[----:B------:R-:W-:Y:S01]  /*1600*/  IMAD.WIDE R14, R4, 0x4, R14 ;  /* 0x00000004040e7825 */ /* 0x000fe200078e020e */
[----:B------:R0:W-:Y:S04]  /*1610*/  STG.E desc[UR10][R16.64], R7 ;  /* 0x0000000710007986 */ /* 0x0001e8000c10190a */
[----:B------:R-:W2:Y:S01]  /*1620*/  LDG.E R6, desc[UR10][R14.64] ;  /* 0x0000000a0e067981 */ /* 0x000ea2000c1e1900 */
[----:B------:R-:W1:Y:S01]  /*1630*/  MUFU.RCP R0, R3 ;  /* 0x0000000300007308 */ /* 0x000e620000001000 */
[----:B------:R-:W-:Y:S01]  /*1640*/  BSSY.RECONVERGENT B0, `(.L_x_34) ;  /* 0x000000c000007945 */ /* 0x000fe20003800200 */
[----:B-1----:R-:W-:-:S04]  /*1650*/  FFMA R11, -R3, R0, 1 ;  /* 0x3f800000030b7423 */ /* 0x002fc80000000100 */
[----:B------:R-:W-:Y:S02]  /*1660*/  FFMA R0, R0, R11, R0 ;  /* 0x0000000b00007223 */ /* 0x000fe40000000000 */
[----:B--2---:R-:W1:Y:S02]  /*1670*/  FCHK P0, R6, R3 ;  /* 0x0000000306007302 */ /* 0x004e640000000000 */
[----:B------:R-:W-:-:S04]  /*1680*/  FFMA R2, R0, R6, RZ ;  /* 0x0000000600027223 */ /* 0x000fc800000000ff */
[----:B------:R-:W-:-:S04]  /*1690*/  FFMA R11, -R3, R2, R6 ;  /* 0x00000002030b7223 */ /* 0x000fc80000000106 */
[----:B------:R-:W-:Y:S01]  /*16a0*/  FFMA R11, R0, R11, R2 ;  /* 0x0000000b000b7223 */ /* 0x000fe20000000002 */
[----:B01----:R-:W-:Y:S06]  /*16b0*/  @!P0 BRA `(.L_x_35) ;  /* 0x0000000000108947 */ /* 0x003fec0003800000 */
[----:B------:R-:W-:Y:S02]  /*16c0*/  MOV R0, R6 ;  /* 0x0000000600007202 */ /* 0x000fe40000000f00 */
[----:B------:R-:W-:-:S07]  /*16d0*/  MOV R6, 0x16f0 ;  /* 0x000016f000067802 */ /* 0x000fce0000000f00 */
[----:B------:R-:W-:Y:S05]  /*16e0*/  CALL.REL.NOINC `($__internal_1_$__cuda_sm3x_div_rn_noftz_f32_slowpath) ;  /* 0x0000000400947944 */ /* 0x000fea0003c00000 */
[----:B------:R-:W-:-:S07]  /*16f0*/  IMAD.MOV.U32 R11, RZ, RZ, R0 ;  /* 0x000000ffff0b7224 */ /* 0x000fce00078e0000 */
.L_x_35:
[----:B------:R-:W-:Y:S05]  /*1700*/  BSYNC.RECONVERGENT B0 ;  /* 0x0000000000007941 */ /* 0x000fea0003800200 */
.L_x_34:
[----:B------:R-:W-:-:S04]  /*1710*/  IMAD.WIDE R16, R4, 0x4, R16 ;  /* 0x0000000404107825 */ /* 0x000fc800078e0210 */
        /* <DEDUP_REMOVED lines=16> */
.L_x_37:
[----:B------:R-:W-:Y:S05]  /*1820*/  BSYNC.RECONVERGENT B0 ;  /* 0x0000000000007941 */ /* 0x000fea0003800200 */
.L_x_36:
[----:B------:R-:W-:-:S04]  /*1830*/  IMAD.WIDE R16, R4, 0x4, R16 ;  /* 0x0000000404107825 */ /* 0x000fc800078e0210 */
[----:B------:R-:W-:Y:S01]  /*1840*/  IMAD.WIDE R14, R4, 0x4, R14 ;  /* 0x00000004040e7825 */ /* 0x000fe200078e020e */
[----:B------:R0:W-:Y:S05]  /*1850*/  STG.E desc[UR10][R16.64], R7 ;  /* 0x0000000710007986 */ /* 0x0001ea000c10190a */
        /* <DEDUP_REMOVED lines=13> */
.L_x_39:
[----:B------:R-:W-:Y:S05]  /*1930*/  BSYNC.RECONVERGENT B0 ;  /* 0x0000000000007941 */ /* 0x000fea0003800200 */
.L_x_38:
[----:B------:R-:W0:Y:S01]  /*1940*/  LDCU UR4, c[0x0][0x398] ;  /* 0x00007300ff0477ac */ /* 0x000e220008000800 */
[----:B------:R-:W-:-:S04]  /*1950*/  IMAD.WIDE R16, R4, 0x4, R16 ;  /* 0x0000000404107825 */ /* 0x000fc800078e0210 */
[----:B------:R-:W-:Y:S01]  /*1960*/  IMAD R5, R4, 0x4, R5 ;  /* 0x0000000404057824 */ /* 0x000fe200078e0205 */
[----:B------:R4:W-:Y:S04]  /*1970*/  STG.E desc[UR10][R16.64], R0 ;  /* 0x0000000010007986 */ /* 0x0009e8000c10190a */
[----:B0-----:R-:W-:-:S13]  /*1980*/  ISETP.GE.AND P0, PT, R5, UR4, PT ;  /* 0x0000000405007c0c */ /* 0x001fda000bf06270 */
[----:B----4-:R-:W-:Y:S05]  /*1990*/  @!P0 BRA `(.L_x_40) ;  /* 0xfffffff800d48947 */ /* 0x010fea000383ffff */
[----:B------:R-:W-:Y:S05]  /*19a0*/  EXIT ;  /* 0x000000000000794d */ /* 0x000fea0003800000 */
.L_x_14:
[----:B------:R-:W-:Y:S01]  /*19b0*/  BSSY B0, `(.L_x_41) ;  /* 0x0000009000007945 */ /* 0x000fe20003800000 */
[----:B------:R-:W-:Y:S02]  /*19c0*/  CS2R R10, SRZ ;  /* 0x00000000000a7805 */ /* 0x000fe4000001ff00 */
[----:B------:R-:W-:-:S07]  /*19d0*/  MOV R6, 0xffffffff ;  /* 0xffffffff00067802 */ /* 0x000fce0000000f00 */
[----:B------:R-:W-:Y:S05]  /*19e0*/  WARPSYNC.COLLECTIVE.ALL `(.L_x_42) ;  /* 0x0000000000147948 */ /* 0x000fea0003c00000 */
[----:B------:R-:W-:-:S04]  /*19f0*/  SHF.L.U32 R10, R10, 0x10, RZ ;  /* 0x000000100a0a7819 */ /* 0x000fc800000006ff */
[----:B------:R-:W-:-:S05]  /*1a00*/  LOP3.LUT R10, R10, 0xf, R11, 0xf8, !PT ;  /* 0x0000000f0a0a7812 */ /* 0x000fca00078ef80b */
[----:B------:R0:W-:Y:S02]  /*1a10*/  BAR.SYNC.DEFER_BLOCKING R10, R10 ;  /* 0x0000000a0000731d */ /* 0x0001e40000010000 */
[----:B0-----:R-:W-:-:S04]  /*1a20*/  SHF.R.U32 R10, R10, 0x10, RZ ;  /* 0x000000100a0a7819 */ /* 0x001fc800000016ff */
[----:B------:R-:W-:Y:S05]  /*1a30*/  ENDCOLLECTIVE ;  /* 0x000000000000791b */ /* 0x000fea0003800000 */
.L_x_42:
[----:B------:R-:W-:Y:S05]  /*1a40*/  BSYNC B0 ;  /* 0x0000000000007941 */ /* 0x000fea0003800000 */
.L_x_41:
[----:B------:R-:W-:Y:S05]  /*1a50*/  BRA `(.L_x_43) ;  /* 0xffffffec00f87947 */ /* 0x000fea000383ffff */
.L_x_22:
[----:B------:R-:W-:Y:S01]  /*1a60*/  BSSY B0, `(.L_x_44) ;  /* 0x0000009000007945 */ /* 0x000fe20003800000 */
[----:B------:R-:W-:Y:S01]  /*1a70*/  CS2R R10, SRZ ;  /* 0x00000000000a7805 */ /* 0x000fe2000001ff00 */
[----:B0-----:R-:W-:-:S07]  /*1a80*/  IMAD.MOV.U32 R6, RZ, RZ, -0x1 ;  /* 0xffffffffff067424 */ /* 0x001fce00078e00ff */
[----:B------:R-:W-:Y:S05]  /*1a90*/  WARPSYNC.COLLECTIVE.ALL `(.L_x_45) ;  /* 0x0000000000147948 */ /* 0x000fea0003c00000 */
[----:B------:R-:W-:-:S04]  /*1aa0*/  SHF.L.U32 R10, R10, 0x10, RZ ;  /* 0x000000100a0a7819 */ /* 0x000fc800000006ff */
[----:B------:R-:W-:-:S05]  /*1ab0*/  LOP3.LUT R10, R10, 0xf, R11, 0xf8, !PT ;  /* 0x0000000f0a0a7812 */ /* 0x000fca00078ef80b */
[----:B------:R0:W-:Y:S02]  /*1ac0*/  BAR.SYNC.DEFER_BLOCKING R10, R10 ;  /* 0x0000000a0000731d */ /* 0x0001e40000010000 */
[----:B0-----:R-:W-:-:S04]  /*1ad0*/  SHF.R.U32 R10, R10, 0x10, RZ ;  /* 0x000000100a0a7819 */ /* 0x001fc800000016ff */
[----:B------:R-:W-:Y:S05]  /*1ae0*/  ENDCOLLECTIVE ;  /* 0x000000000000791b */ /* 0x000fea0003800000 */
.L_x_45:
[----:B------:R-:W-:Y:S05]  /*1af0*/  BSYNC B0 ;  /* 0x0000000000007941 */ /* 0x000fea0003800000 */
.L_x_44:
[----:B------:R-:W-:Y:S05]  /*1b00*/  BRA `(.L_x_46) ;  /* 0xfffffff000e87947 */ /* 0x000fea000383ffff */
.L_x_26:
[----:B------:R-:W-:Y:S01]  /*1b10*/  BSSY B0, `(.L_x_47) ;  /* 0x0000009000007945 */ /* 0x000fe20003800000 */
[----:B------:R-:W-:Y:S02]  /*1b20*/  CS2R R10, SRZ ;  /* 0x00000000000a7805 */ /* 0x000fe4000001ff00 */
[----:B0-----:R-:W-:-:S07]  /*1b30*/  MOV R6, 0xffffffff ;  /* 0xffffffff00067802 */ /* 0x001fce0000000f00 */
[----:B------:R-:W-:Y:S05]  /*1b40*/  WARPSYNC.COLLECTIVE.ALL `(.L_x_48) ;  /* 0x0000000000147948 */ /* 0x000fea0003c00000 */
[----:B------:R-:W-:-:S04]  /*1b50*/  SHF.L.U32 R10, R10, 0x10, RZ ;  /* 0x000000100a0a7819 */ /* 0x000fc800000006ff */
[----:B------:R-:W-:-:S05]  /*1b60*/  LOP3.LUT R10, R10, 0xf, R11, 0xf8, !PT ;  /* 0x0000000f0a0a7812 */ /* 0x000fca00078ef80b */
[----:B------:R0:W-:Y:S02]  /*1b70*/  BAR.SYNC.DEFER_BLOCKING R10, R10 ;  /* 0x0000000a0000731d */ /* 0x0001e40000010000 */
[----:B0-----:R-:W-:-:S04]  /*1b80*/  SHF.R.U32 R10, R10, 0x10, RZ ;  /* 0x000000100a0a7819 */ /* 0x001fc800000016ff */
[----:B------:R-:W-:Y:S05]  /*1b90*/  ENDCOLLECTIVE ;  /* 0x000000000000791b */ /* 0x000fea0003800000 */
.L_x_48:
[----:B------:R-:W-:Y:S05]  /*1ba0*/  BSYNC B0 ;  /* 0x0000000000007941 */ /* 0x000fea0003800000 */
.L_x_47:
[----:B------:R-:W-:Y:S05]  /*1bb0*/  BRA `(.L_x_49) ;  /* 0xfffffff400507947 */ /* 0x000fea000383ffff */
        .weak           $__internal_0_$__cuda_sm20_sqrt_rn_f32_slowpath
        .type           $__internal_0_$__cuda_sm20_sqrt_rn_f32_slowpath,@function
        .size           $__internal_0_$__cuda_sm20_sqrt_rn_f32_slowpath,($__internal_1_$__cuda_sm3x_div_rn_noftz_f32_slowpath - $__internal_0_$__cuda_sm20_sqrt_rn_f32_slowpath)
$__internal_0_$__cuda_sm20_sqrt_rn_f32_slowpath:
[----:B------:R-:W-:-:S13]  /*1bc0*/  LOP3.LUT P0, RZ, R3, 0x7fffffff, RZ, 0xc0, !PT ;  /* 0x7fffffff03ff7812 */ /* 0x000fda000780c0ff */
[----:B------:R-:W-:Y:S01]  /*1bd0*/  @!P0 IMAD.MOV.U32 R2, RZ, RZ, R3 ;  /* 0x000000ffff028224 */ /* 0x000fe200078e0003 */
[----:B------:R-:W-:Y:S06]  /*1be0*/  @!P0 BRA `(.L_x_50) ;  /* 0x0000000000448947 */ /* 0x000fec0003800000 */
[----:B------:R-:W-:Y:S02]  /*1bf0*/  FSETP.GEU.FTZ.AND P0, PT, R3, RZ, PT ;  /* 0x000000ff0300720b */ /* 0x000fe40003f1e000 */
[----:B------:R-:W-:-:S11]  /*1c00*/  MOV R0, R3 ;  /* 0x0000000300007202 */ /* 0x000fd60000000f00 */
[----:B------:R-:W-:Y:S01]  /*1c10*/  @!P0 IMAD.MOV.U32 R2, RZ, RZ, 0x7fffffff ;  /* 0x7fffffffff028424 */ /* 0x000fe200078e00ff */
[----:B------:R-:W-:Y:S06]  /*1c20*/  @!P0 BRA `(.L_x_50) ;  /* 0x0000000000348947 */ /* 0x000fec0003800000 */
[----:B------:R-:W-:-:S13]  /*1c30*/  FSETP.GTU.FTZ.AND P0, PT, |R0|, +INF , PT ;  /* 0x7f8000000000780b */ /* 0x000fda0003f1c200 */
[----:B------:R-:W-:Y:S01]  /*1c40*/  @P0 FADD.FTZ R2, R0, 1 ;  /* 0x3f80000000020421 */ /* 0x000fe20000010000 */
[----:B------:R-:W-:Y:S06]  /*1c50*/  @P0 BRA `(.L_x_50) ;  /* 0x0000000000280947 */ /* 0x000fec0003800000 */
[----:B------:R-:W-:-:S13]  /*1c60*/  FSETP.NEU.FTZ.AND P0, PT, |R0|, +INF , PT ;  /* 0x7f8000000000780b */ /* 0x000fda0003f1d200 */
[----:B------:R-:W-:-:S04]  /*1c70*/  @P0 FFMA R3, R0, 1.84467440737095516160e+19, RZ ;  /* 0x5f80000000030823 */ /* 0x000fc800000000ff */
[----:B------:R-:W0:Y:S02]  /*1c80*/  @P0 MUFU.RSQ R2, R3 ;  /* 0x0000000300020308 */ /* 0x000e240000001400 */
[----:B0-----:R-:W-:Y:S01]  /*1c90*/  @P0 FMUL.FTZ R6, R3, R2 ;  /* 0x0000000203060220 */ /* 0x001fe20000410000 */
[----:B------:R-:W-:Y:S01]  /*1ca0*/  @P0 FMUL.FTZ R10, R2, 0.5 ;  /* 0x3f000000020a0820 */ /* 0x000fe20000410000 */
[----:B------:R-:W-:Y:S02]  /*1cb0*/  @!P0 MOV R2, R0 ;  /* 0x0000000000028202 */ /* 0x000fe40000000f00 */
[----:B------:R-:W-:-:S04]  /*1cc0*/  @P0 FADD.FTZ R7, -R6, -RZ ;  /* 0x800000ff06070221 */ /* 0x000fc80000010100 */
[----:B------:R-:W-:-:S04]  /*1cd0*/  @P0 FFMA R7, R6, R7, R3 ;  /* 0x0000000706070223 */ /* 0x000fc80000000003 */
[----:B------:R-:W-:-:S04]  /*1ce0*/  @P0 FFMA R7, R7, R10, R6 ;  /* 0x0000000a07070223 */ /* 0x000fc80000000006 */
[----:B------:R-:W-:-:S07]  /*1cf0*/  @P0 FMUL.FTZ R2, R7, 2.3283064365386962891e-10 ;  /* 0x2f80000007020820 */ /* 0x000fce0000410000 */
.L_x_50:
[----:B------:R-:W-:Y:S01]  /*1d00*/  IMAD.MOV.U32 R0, RZ, RZ, R2 ;  /* 0x000000ffff007224 */ /* 0x000fe200078e0002 */
[----:B------:R-:W-:Y:S01]  /*1d10*/  MOV R2, R11 ;  /* 0x0000000b00027202 */ /* 0x000fe20000000f00 */
[----:B------:R-:W-:-:S04]  /*1d20*/  IMAD.MOV.U32 R3, RZ, RZ, 0x0 ;  /* 0x00000000ff037424 */ /* 0x000fc800078e00ff */
[----:B------:R-:W-:Y:S05]  /*1d30*/  RET.REL.NODEC R2 `(_Z23rms_vector_fused_kernelPfPdS_if) ;  /* 0xffffffe002b07950 */ /* 0x000fea0003c3ffff */
        .weak           $__internal_1_$__cuda_sm3x_div_rn_noftz_f32_slowpath
        .type           $__internal_1_$__cuda_sm3x_div_rn_noftz_f32_slowpath,@function
        .size           $__internal_1_$__cuda_sm3x_div_rn_noftz_f32_slowpath,(.L_x_64 - $__internal_1_$__cuda_sm3x_div_rn_noftz_f32_slowpath)
$__internal_1_$__cuda_sm3x_div_rn_noftz_f32_slowpath:
[----:B------:R-:W-:Y:S01]  /*1d40*/  SHF.R.U32.HI R2, RZ, 0x17, R3 ;  /* 0x00000017ff027819 */ /* 0x000fe20000011603 */
[----:B------:R-:W-:Y:S01]  /*1d50*/  BSSY.RECONVERGENT B2, `(.L_x_51) ;  /* 0x0000063000027945 */ /* 0x000fe20003800200 */
[----:B------:R-:W-:Y:S02]  /*1d60*/  SHF.R.U32.HI R10, RZ, 0x17, R0 ;  /* 0x00000017ff0a7819 */ /* 0x000fe40000011600 */
[----:B------:R-:W-:Y:S02]  /*1d70*/  LOP3.LUT R2, R2, 0xff, RZ, 0xc0, !PT ;  /* 0x000000ff02027812 */ /* 0x000fe400078ec0ff */
[----:B------:R-:W-:Y:S02]  /*1d80*/  LOP3.LUT R10, R10, 0xff, RZ, 0xc0, !PT ;  /* 0x000000ff0a0a7812 */ /* 0x000fe400078ec0ff */
[----:B------:R-:W-:Y:S02]  /*1d90*/  IADD3 R11, PT, PT, R2, -0x1, RZ ;  /* 0xffffffff020b7810 */ /* 0x000fe40007ffe0ff */
[----:B------:R-:W-:Y:S01]  /*1da0*/  MOV R19, R3 ;  /* 0x0000000300137202 */ /* 0x000fe20000000f00 */
[----:B------:R-:W-:Y:S01]  /*1db0*/  VIADD R18, R10, 0xffffffff ;  /* 0xffffffff0a127836 */ /* 0x000fe20000000000 */
[----:B------:R-:W-:-:S04]  /*1dc0*/  ISETP.GT.U32.AND P0, PT, R11, 0xfd, PT ;  /* 0x000000fd0b00780c */ /* 0x000fc80003f04070 */
[----:B------:R-:W-:-:S13]  /*1dd0*/  ISETP.GT.U32.OR P0, PT, R18, 0xfd, P0 ;  /* 0x000000fd1200780c */ /* 0x000fda0000704470 */
[----:B------:R-:W-:Y:S01]  /*1de0*/  @!P0 IMAD.MOV.U32 R7, RZ, RZ, RZ ;  /* 0x000000ffff078224 */ /* 0x000fe200078e00ff */
[----:B------:R-:W-:Y:S06]  /*1df0*/  @!P0 BRA `(.L_x_52) ;  /* 0x00000000005c8947 */ /* 0x000fec0003800000 */
[----:B------:R-:W-:Y:S02]  /*1e00*/  FSETP.GTU.FTZ.AND P0, PT, |R0|, +INF , PT ;  /* 0x7f8000000000780b */ /* 0x000fe40003f1c200 */
[----:B------:R-:W-:-:S04]  /*1e10*/  FSETP.GTU.FTZ.AND P1, PT, |R3|, +INF , PT ;  /* 0x7f8000000300780b */ /* 0x000fc80003f3c200 */
[----:B------:R-:W-:-:S13]  /*1e20*/  PLOP3.LUT P0, PT, P0, P1, PT, 0xf8, 0x8f ;  /* 0x00000000008f781c */ /* 0x000fda0000703f70 */
[----:B------:R-:W-:Y:S05]  /*1e30*/  @P0 BRA `(.L_x_53) ;  /* 0x00000004004c0947 */ /* 0x000fea0003800000 */
[----:B------:R-:W-:-:S13]  /*1e40*/  LOP3.LUT P0, RZ, R19, 0x7fffffff, R0, 0xc8, !PT ;  /* 0x7fffffff13ff7812 */ /* 0x000fda000780c800 */
[----:B------:R-:W-:Y:S05]  /*1e50*/  @!P0 BRA `(.L_x_54) ;  /* 0x00000004003c8947 */ /* 0x000fea0003800000 */
[C---:B------:R-:W-:Y:S02]  /*1e60*/  FSETP.NEU.FTZ.AND P3, PT, |R0|.reuse, +INF , PT ;  /* 0x7f8000000000780b */ /* 0x040fe40003f7d200 */
[----:B------:R-:W-:Y:S02]  /*1e70*/  FSETP.NEU.FTZ.AND P1, PT, |R3|, +INF , PT ;  /* 0x7f8000000300780b */ /* 0x000fe40003f3d200 */
[----:B------:R-:W-:-:S11]  /*1e80*/  FSETP.NEU.FTZ.AND P0, PT, |R0|, +INF , PT ;  /* 0x7f8000000000780b */ /* 0x000fd60003f1d200 */
[----:B------:R-:W-:Y:S05]  /*1e90*/  @!P1 BRA !P3, `(.L_x_54) ;  /* 0x00000004002c9947 */ /* 0x000fea0005800000 */
[----:B------:R-:W-:-:S04]  /*1ea0*/  LOP3.LUT P3, RZ, R0, 0x7fffffff, RZ, 0xc0, !PT ;  /* 0x7fffffff00ff7812 */ /* 0x000fc8000786c0ff */
[----:B------:R-:W-:-:S13]  /*1eb0*/  PLOP3.LUT P1, PT, P1, P3, PT, 0x2f, 0xf2 ;  /* 0x0000000000f2781c */ /* 0x000fda0000f26577 */
[----:B------:R-:W-:Y:S05]  /*1ec0*/  @P1 BRA `(.L_x_55) ;  /* 0x0000000400181947 */ /* 0x000fea0003800000 */
[----:B------:R-:W-:-:S04]  /*1ed0*/  LOP3.LUT P1, RZ, R19, 0x7fffffff, RZ, 0xc0, !PT ;  /* 0x7fffffff13ff7812 */ /* 0x000fc8000782c0ff */
[----:B------:R-:W-:-:S13]  /*1ee0*/  PLOP3.LUT P0, PT, P0, P1, PT, 0x2f, 0xf2 ;  /* 0x0000000000f2781c */ /* 0x000fda0000702577 */
[----:B------:R-:W-:Y:S05]  /*1ef0*/  @P0 BRA `(.L_x_56) ;  /* 0x0000000400000947 */ /* 0x000fea0003800000 */
[----:B------:R-:W-:Y:S02]  /*1f00*/  ISETP.GE.AND P0, PT, R18, RZ, PT ;  /* 0x000000ff1200720c */ /* 0x000fe40003f06270 */
[----:B------:R-:W-:-:S11]  /*1f10*/  ISETP.GE.AND P1, PT, R11, RZ, PT ;  /* 0x000000ff0b00720c */ /* 0x000fd60003f26270 */
[----:B------:R-:W-:Y:S01]  /*1f20*/  @P0 MOV R7, RZ ;  /* 0x000000ff00070202 */ /* 0x000fe20000000f00 */
[----:B------:R-:W-:Y:S02]  /*1f30*/  @!P0 IMAD.MOV.U32 R7, RZ, RZ, -0x40 ;  /* 0xffffffc0ff078424 */ /* 0x000fe400078e00ff */
[----:B------:R-:W-:Y:S01]  /*1f40*/  @!P0 FFMA R0, R0, 1.84467440737095516160e+19, RZ ;  /* 0x5f80000000008823 */ /* 0x000fe200000000ff */
[----:B------:R-:W-:Y:S02]  /*1f50*/  @!P1 FFMA R19, R3, 1.84467440737095516160e+19, RZ ;  /* 0x5f80000003139823 */ /* 0x000fe400000000ff */
[----:B------:R-:W-:-:S07]  /*1f60*/  @!P1 IADD3 R7, PT, PT, R7, 0x40, RZ ;  /* 0x0000004007079810 */ /* 0x000fce0007ffe0ff */
.L_x_52:
[----:B------:R-:W-:Y:S01]  /*1f70*/  LEA R20, R2, 0xc0800000, 0x17 ;  /* 0xc080000002147811 */ /* 0x000fe200078eb8ff */
[----:B------:R-:W-:Y:S04]  /*1f80*/  BSSY.RECONVERGENT B3, `(.L_x_57) ;  /* 0x0000036000037945 */ /* 0x000fe80003800200 */
[----:B------:R-:W-:Y:S01]  /*1f90*/  IMAD.IADD R20, R19, 0x1, -R20 ;  /* 0x0000000113147824 */ /* 0x000fe200078e0a14 */
[----:B------:R-:W-:-:S03]  /*1fa0*/  IADD3 R19, PT, PT, R10, -0x7f, RZ ;  /* 0xffffff810a137810 */ /* 0x000fc60007ffe0ff */
[----:B------:R-:W0:Y:S01]  /*1fb0*/  MUFU.RCP R18, R20 ;  /* 0x0000001400127308 */ /* 0x000e220000001000 */
[----:B------:R-:W-:Y:S01]  /*1fc0*/  FADD.FTZ R11, -R20, -RZ ;  /* 0x800000ff140b7221 */ /* 0x000fe20000010100 */
[----:B------:R-:W-:-:S03]  /*1fd0*/  IMAD R0, R19, -0x800000, R0 ;  /* 0xff80000013007824 */ /* 0x000fc600078e0200 */
[----:B0-----:R-:W-:-:S04]  /*1fe0*/  FFMA R21, R18, R11, 1 ;  /* 0x3f80000012157423 */ /* 0x001fc8000000000b */
[----:B------:R-:W-:-:S04]  /*1ff0*/  FFMA R21, R18, R21, R18 ;  /* 0x0000001512157223 */ /* 0x000fc80000000012 */
[----:B------:R-:W-:-:S04]  /*2000*/  FFMA R10, R0, R21, RZ ;  /* 0x00000015000a7223 */ /* 0x000fc800000000ff */
[----:B------:R-:W-:-:S04]  /*2010*/  FFMA R18, R11, R10, R0 ;  /* 0x0000000a0b127223 */ /* 0x000fc80000000000 */
[----:B------:R-:W-:Y:S01]  /*2020*/  FFMA R18, R21, R18, R10 ;  /* 0x0000001215127223 */ /* 0x000fe2000000000a */
[----:B------:R-:W-:-:S03]  /*2030*/  IADD3 R10, PT, PT, R19, 0x7f, -R2 ;  /* 0x0000007f130a7810 */ /* 0x000fc60007ffe802 */
[----:B------:R-:W-:Y:S02]  /*2040*/  FFMA R11, R11, R18, R0 ;  /* 0x000000120b0b7223 */ /* 0x000fe40000000000 */
[----:B------:R-:W-:Y:S02]  /*2050*/  IMAD.IADD R7, R10, 0x1, R7 ;  /* 0x000000010a077824 */ /* 0x000fe400078e0207 */
[----:B------:R-:W-:-:S05]  /*2060*/  FFMA R0, R21, R11, R18 ;  /* 0x0000000b15007223 */ /* 0x000fca0000000012 */
[----:B------:R-:W-:-:S04]  /*2070*/  SHF.R.U32.HI R2, RZ, 0x17, R0 ;  /* 0x00000017ff027819 */ /* 0x000fc80000011600 */
[----:B------:R-:W-:-:S04]  /*2080*/  LOP3.LUT R2, R2, 0xff, RZ, 0xc0, !PT ;  /* 0x000000ff02027812 */ /* 0x000fc800078ec0ff */
[----:B------:R-:W-:-:S05]  /*2090*/  IADD3 R2, PT, PT, R2, R7, RZ ;  /* 0x0000000702027210 */ /* 0x000fca0007ffe0ff */
[----:B------:R-:W-:-:S05]  /*20a0*/  VIADD R10, R2, 0xffffffff ;  /* 0xffffffff020a7836 */ /* 0x000fca0000000000 */
[----:B------:R-:W-:-:S13]  /*20b0*/  ISETP.GE.U32.AND P0, PT, R10, 0xfe, PT ;  /* 0x000000fe0a00780c */ /* 0x000fda0003f06070 */
[----:B------:R-:W-:Y:S05]  /*20c0*/  @!P0 BRA `(.L_x_58) ;  /* 0x0000000000808947 */ /* 0x000fea0003800000 */
[----:B------:R-:W-:-:S13]  /*20d0*/  ISETP.GT.AND P0, PT, R2, 0xfe, PT ;  /* 0x000000fe0200780c */ /* 0x000fda0003f04270 */
[----:B------:R-:W-:Y:S05]  /*20e0*/  @P0 BRA `(.L_x_59) ;  /* 0x00000000006c0947 */ /* 0x000fea0003800000 */
[----:B------:R-:W-:-:S13]  /*20f0*/  ISETP.GE.AND P0, PT, R2, 0x1, PT ;  /* 0x000000010200780c */ /* 0x000fda0003f06270 */
[----:B------:R-:W-:Y:S05]  /*2100*/  @P0 BRA `(.L_x_60) ;  /* 0x0000000000740947 */ /* 0x000fea0003800000 */
[----:B------:R-:W-:Y:S02]  /*2110*/  ISETP.GE.AND P0, PT, R2, -0x18, PT ;  /* 0xffffffe80200780c */ /* 0x000fe40003f06270 */
[----:B------:R-:W-:-:S11]  /*2120*/  LOP3.LUT R0, R0, 0x80000000, RZ, 0xc0, !PT ;  /* 0x8000000000007812 */ /* 0x000fd600078ec0ff */
[----:B------:R-:W-:Y:S05]  /*2130*/  @!P0 BRA `(.L_x_60) ;  /* 0x0000000000688947 */ /* 0x000fea0003800000 */
[CCC-:B------:R-:W-:Y:S01]  /*2140*/  FFMA.RZ R7, R21.reuse, R11.reuse, R18.reuse ;  /* 0x0000000b15077223 */ /* 0x1c0fe2000000c012 */
[CCC-:B------:R-:W-:Y:S01]  /*2150*/  FFMA.RP R10, R21.reuse, R11.reuse, R18.reuse ;  /* 0x0000000b150a7223 */ /* 0x1c0fe20000008012 */
[----:B------:R-:W-:Y:S01]  /*2160*/  FFMA.RM R21, R21, R11, R18 ;  /* 0x0000000b15157223 */ /* 0x000fe20000004012 */
[C---:B------:R-:W-:Y:S02]  /*2170*/  IADD3 R11, PT, PT, R2.reuse, 0x20, RZ ;  /* 0x00000020020b7810 */ /* 0x040fe40007ffe0ff */
[----:B------:R-:W-:Y:S02]  /*2180*/  LOP3.LUT R7, R7, 0x7fffff, RZ, 0xc0, !PT ;  /* 0x007fffff07077812 */ /* 0x000fe400078ec0ff */
[C---:B------:R-:W-:Y:S02]  /*2190*/  ISETP.NE.AND P3, PT, R2.reuse, RZ, PT ;  /* 0x000000ff0200720c */ /* 0x040fe40003f65270 */
[----:B------:R-:W-:Y:S02]  /*21a0*/  LOP3.LUT R18, R7, 0x800000, RZ, 0xfc, !PT ;  /* 0x0080000007127812 */ /* 0x000fe400078efcff */
[----:B------:R-:W-:Y:S01]  /*21b0*/  ISETP.NE.AND P1, PT, R2, RZ, PT ;  /* 0x000000ff0200720c */ /* 0x000fe20003f25270 */
[----:B------:R-:W-:Y:S01]  /*21c0*/  IMAD.MOV R2, RZ, RZ, -R2 ;  /* 0x000000ffff027224 */ /* 0x000fe200078e0a02 */
[----:B------:R-:W-:-:S02]  /*21d0*/  SHF.L.U32 R11, R18, R11, RZ ;  /* 0x0000000b120b7219 */ /* 0x000fc400000006ff */
[----:B------:R-:W-:Y:S02]  /*21e0*/  FSETP.NEU.FTZ.AND P0, PT, R10, R21, PT ;  /* 0x000000150a00720b */ /* 0x000fe40003f1d000 */
[----:B------:R-:W-:Y:S02]  /*21f0*/  SEL R7, R2, RZ, P3 ;  /* 0x000000ff02077207 */ /* 0x000fe40001800000 */
[----:B------:R-:W-:Y:S02]  /*2200*/  ISETP.NE.AND P1, PT, R11, RZ, P1 ;  /* 0x000000ff0b00720c */ /* 0x000fe40000f25270 */
[----:B------:R-:W-:Y:S02]  /*2210*/  SHF.R.U32.HI R11, RZ, R7, R18 ;  /* 0x00000007ff0b7219 */ /* 0x000fe40000011612 */
[----:B------:R-:W-:Y:S02]  /*2220*/  PLOP3.LUT P0, PT, P0, P1, PT, 0xf8, 0x8f ;  /* 0x00000000008f781c */ /* 0x000fe40000703f70 */
[----:B------:R-:W-:-:S02]  /*2230*/  SHF.R.U32.HI R7, RZ, 0x1, R11 ;  /* 0x00000001ff077819 */ /* 0x000fc4000001160b */
[----:B------:R-:W-:-:S04]  /*2240*/  SEL R2, RZ, 0x1, !P0 ;  /* 0x00000001ff027807 */ /* 0x000fc80004000000 */
[----:B------:R-:W-:-:S04]  /*2250*/  LOP3.LUT R2, R2, 0x1, R7, 0xf8, !PT ;  /* 0x0000000102027812 */ /* 0x000fc800078ef807 */
[----:B------:R-:W-:-:S04]  /*2260*/  LOP3.LUT R2, R2, R11, RZ, 0xc0, !PT ;  /* 0x0000000b02027212 */ /* 0x000fc800078ec0ff */
[----:B------:R-:W-:-:S04]  /*2270*/  IADD3 R7, PT, PT, R7, R2, RZ ;  /* 0x0000000207077210 */ /* 0x000fc80007ffe0ff */
[----:B------:R-:W-:Y:S01]  /*2280*/  LOP3.LUT R0, R7, R0, RZ, 0xfc, !PT ;  /* 0x0000000007007212 */ /* 0x000fe200078efcff */
[----:B------:R-:W-:Y:S06]  /*2290*/  BRA `(.L_x_60) ;  /* 0x0000000000107947 */ /* 0x000fec0003800000 */
.L_x_59:
[----:B------:R-:W-:-:S04]  /*22a0*/  LOP3.LUT R0, R0, 0x80000000, RZ, 0xc0, !PT ;  /* 0x8000000000007812 */ /* 0x000fc800078ec0ff */
[----:B------:R-:W-:Y:S01]  /*22b0*/  LOP3.LUT R0, R0, 0x7f800000, RZ, 0xfc, !PT ;  /* 0x7f80000000007812 */ /* 0x000fe200078efcff */
[----:B------:R-:W-:Y:S06]  /*22c0*/  BRA `(.L_x_60) ;  /* 0x0000000000047947 */ /* 0x000fec0003800000 */
.L_x_58:
[----:B------:R-:W-:-:S07]  /*22d0*/  IMAD R0, R7, 0x800000, R0 ;  /* 0x0080000007007824 */ /* 0x000fce00078e0200 */
.L_x_60:
[----:B------:R-:W-:Y:S05]  /*22e0*/  BSYNC.RECONVERGENT B3 ;  /* 0x0000000000037941 */ /* 0x000fea0003800200 */
.L_x_57:
[----:B------:R-:W-:Y:S05]  /*22f0*/  BRA `(.L_x_61) ;  /* 0x0000000000207947 */ /* 0x000fea0003800000 */
.L_x_56:
[----:B------:R-:W-:-:S04]  /*2300*/  LOP3.LUT R0, R19, 0x80000000, R0, 0x48, !PT ;  /* 0x8000000013007812 */ /* 0x000fc800078e4800 */
[----:B------:R-:W-:Y:S01]  /*2310*/  LOP3.LUT R0, R0, 0x7f800000, RZ, 0xfc, !PT ;  /* 0x7f80000000007812 */ /* 0x000fe200078efcff */
[----:B------:R-:W-:Y:S06]  /*2320*/  BRA `(.L_x_61) ;  /* 0x0000000000147947 */ /* 0x000fec0003800000 */
.L_x_55:
[----:B------:R-:W-:Y:S01]  /*2330*/  LOP3.LUT R0, R19, 0x80000000, R0, 0x48, !PT ;  /* 0x8000000013007812 */ /* 0x000fe200078e4800 */
[----:B------:R-:W-:Y:S06]  /*2340*/  BRA `(.L_x_61) ;  /* 0x00000000000c7947 */ /* 0x000fec0003800000 */
.L_x_54:
[----:B------:R-:W0:Y:S01]  /*2350*/  MUFU.RSQ R0, -QNAN ;  /* 0xffc0000000007908 */ /* 0x000e220000001400 */
[----:B------:R-:W-:Y:S05]  /*2360*/  BRA `(.L_x_61) ;  /* 0x0000000000047947 */ /* 0x000fea0003800000 */
.L_x_53:
[----:B------:R-:W-:-:S07]  /*2370*/  FADD.FTZ R0, R0, R3 ;  /* 0x0000000300007221 */ /* 0x000fce0000010000 */
.L_x_61:
[----:B------:R-:W-:Y:S05]  /*2380*/  BSYNC.RECONVERGENT B2 ;  /* 0x0000000000027941 */ /* 0x000fea0003800200 */
.L_x_51:
[----:B------:R-:W-:-:S04]  /*2390*/  HFMA2 R7, -RZ, RZ, 0, 0 ;  /* 0x00000000ff077431 */ /* 0x000fc800000001ff */
[----:B0-----:R-:W-:Y:S05]  /*23a0*/  RET.REL.NODEC R6 `(_Z23rms_vector_fused_kernelPfPdS_if) ;  /* 0xffffffdc06147950 */ /* 0x001fea0003c3ffff */
.L_x_62:
[----:B------:R-:W-:-:S00]  /*23b0*/  BRA `(.L_x_62) ;  /* 0xfffffffc00fc7947 */ /* 0x000fc0000383ffff */
[----:B------:R-:W-:-:S00]  /*23c0*/  NOP ;  /* 0x0000000000007918 */ /* 0x000fc00000000000 */
        /* <DEDUP_REMOVED lines=11> */
.L_x_64:


//--------------------- .nv.shared._Z23rms_vector_fused_kernelPfPdS_if --------------------------
	.section	.nv.shared._Z23rms_vector_fused_kernelPfPdS_if,"aw",@nobits
	.sectionflags	@""
	.align	16
	.zero		1024


//--------------------- .nv.shared.reserved.0     --------------------------
	.section	.nv.shared.reserved.0,"aw",@nobits
	.weak		__nv_reservedSMEM_offset_0_alias
	.size		__nv_reservedSMEM_offset_0_alias, 0, 64
	.other		__nv_reservedSMEM_offset_0_alias,@"STO_CUDA_RESERVED_SHARED STV_DEFAULT"
__nv_reservedSMEM_offset_0_alias:
	.zero		0
	.zero		64


//--------------------- .nv.constant0._Z23rms_vector_fused_kernelPfPdS_if --------------------------
	.section	.nv.constant0._Z23rms_vector_fused_kernelPfPdS_if,"a",@progbits
	.sectionflags	@""
	.align	4
.nv.constant0._Z23rms_vector_fused_kernelPfPdS_if:
	.zero		928


//--------------------- SYMBOLS --------------------------

	.type		.nv.reservedSmem.offset0,@object
	.size		.nv.reservedSmem.offset0,0x4
	.type		.nv.reservedSmem.cap,@object
	.size		.nv.reservedSmem.cap,0x4
